	.target	sm_90a

	.elftype	@"ET_EXEC"


//--------------------- .note.nv.tkinfo           --------------------------
	.section	.note.nv.tkinfo,"",@"SHT_NOTE"
	.sectionflags	@"SHF_NOTE_NV_TKINFO"
	.tkinfo
        /*0018*/ 	.word	0x00000002
        /*0030*/ 	.string	""
        /*0030*/ 	.string	"ptxas"
        /*0030*/ 	.string	"Cuda compilation tools, release 13.0, V13.0.88"
        /*0030*/ 	.string	"Build cuda_13.0.r13.0/compiler.36424714_0"
        /*0030*/ 	.string	"-arch sm_90a -m 64 "



//--------------------- .note.nv.cuinfo           --------------------------
	.section	.note.nv.cuinfo,"",@"SHT_NOTE"
	.sectionflags	@"SHF_NOTE_NV_CUINFO"
        /*0018*/ 	.short	0x0002
        /*001a*/ 	.short	0x005a
        /*001c*/ 	.short	0x0082
	.zero		2


//--------------------- .nv.info                  --------------------------
	.section	.nv.info,"",@"SHT_CUDA_INFO"
	.align	4


	//----- nvinfo : EIATTR_REGCOUNT
	.align		4
        /*0000*/ 	.byte	0x04, 0x2f
        /*0002*/ 	.short	(.L_15 - .L_14)
	.align		4
.L_14:
        /*0004*/ 	.word	index@(_ZN7cutlass13device_kernelINS_4gemm6kernel13GemmUniversalIN4cute5tupleIJiiiiEEENS1_10collective13CollectiveMmaINS1_34MainloopSm90TmaGmmaWarpSpecializedILi7ENS5_IJNS4_1CILi1EEESB_SB_EEENS1_32KernelTmaWarpSpecializedPingpongEEENS5_IJNSA_ILi64EEESF_NSA_ILi128EEEEEENS_6half_tENS5_IJSB_llEEESI_NS5_IJlSB_lEEENS4_8TiledMMAINS4_8MMA_AtomIJNS4_4SM904GMMA25MMA_64x64x16_F32F16F16_SSILNSO_5MajorE1ELSQ_0ELNSO_7ScaleInE1ELSR_1EEEEEENS4_6LayoutISC_NS5_IJNSA_ILi0EEESV_SV_EEEEENS5_IJNS4_10UnderscoreESY_SY_EEEEENS4_13SM90_TMA_LOADENS4_14ComposedLayoutINS4_7SwizzleILi3ELi4ELi3EEENS4_18smem_ptr_flag_bitsILi16EEENSU_INS5_IJSF_NSA_ILi8EEEEEENS5_IJSB_SF_EEEEEEEvNS4_8identityES11_NS12_IS14_S16_NSU_INS5_IJS17_SF_EEENS5_IJSF_SB_EEEEEEEvS1C_EENS_8epilogue10collective6detail29Sm90TmaWarpSpecializedAdapterINS1J_15DefaultEpilogueISI_SK_SK_NS1I_6thread17LinearCombinationISI_Li1EffLNS1N_9ScaleType4KindE0ELNS_15FloatRoundStyleE2ESI_EENS1_15EpilogueDefaultEEEEEvvEEEEvNT_6ParamsE)
        /*0008*/ 	.word	0x000000a8


	//----- nvinfo : EIATTR_FRAME_SIZE
	.align		4
.L_15:
        /*000c*/ 	.byte	0x04, 0x11
        /*000e*/ 	.short	(.L_17 - .L_16)
	.align		4
.L_16:
        /*0010*/ 	.word	index@(_ZN7cutlass13device_kernelINS_4gemm6kernel13GemmUniversalIN4cute5tupleIJiiiiEEENS1_10collective13CollectiveMmaINS1_34MainloopSm90TmaGmmaWarpSpecializedILi7ENS5_IJNS4_1CILi1EEESB_SB_EEENS1_32KernelTmaWarpSpecializedPingpongEEENS5_IJNSA_ILi64EEESF_NSA_ILi128EEEEEENS_6half_tENS5_IJSB_llEEESI_NS5_IJlSB_lEEENS4_8TiledMMAINS4_8MMA_AtomIJNS4_4SM904GMMA25MMA_64x64x16_F32F16F16_SSILNSO_5MajorE1ELSQ_0ELNSO_7ScaleInE1ELSR_1EEEEEENS4_6LayoutISC_NS5_IJNSA_ILi0EEESV_SV_EEEEENS5_IJNS4_10UnderscoreESY_SY_EEEEENS4_13SM90_TMA_LOADENS4_14ComposedLayoutINS4_7SwizzleILi3ELi4ELi3EEENS4_18smem_ptr_flag_bitsILi16EEENSU_INS5_IJSF_NSA_ILi8EEEEEENS5_IJSB_SF_EEEEEEEvNS4_8identityES11_NS12_IS14_S16_NSU_INS5_IJS17_SF_EEENS5_IJSF_SB_EEEEEEEvS1C_EENS_8epilogue10collective6detail29Sm90TmaWarpSpecializedAdapterINS1J_15DefaultEpilogueISI_SK_SK_NS1I_6thread17LinearCombinationISI_Li1EffLNS1N_9ScaleType4KindE0ELNS_15FloatRoundStyleE2ESI_EENS1_15EpilogueDefaultEEEEEvvEEEEvNT_6ParamsE)
        /*0014*/ 	.word	0x00000008


	//----- nvinfo : EIATTR_MIN_STACK_SIZE
	.align		4
.L_17:
        /*0018*/ 	.byte	0x04, 0x12
        /*001a*/ 	.short	(.L_19 - .L_18)
	.align		4
.L_18:
        /*001c*/ 	.word	index@(_ZN7cutlass13device_kernelINS_4gemm6kernel13GemmUniversalIN4cute5tupleIJiiiiEEENS1_10collective13CollectiveMmaINS1_34MainloopSm90TmaGmmaWarpSpecializedILi7ENS5_IJNS4_1CILi1EEESB_SB_EEENS1_32KernelTmaWarpSpecializedPingpongEEENS5_IJNSA_ILi64EEESF_NSA_ILi128EEEEEENS_6half_tENS5_IJSB_llEEESI_NS5_IJlSB_lEEENS4_8TiledMMAINS4_8MMA_AtomIJNS4_4SM904GMMA25MMA_64x64x16_F32F16F16_SSILNSO_5MajorE1ELSQ_0ELNSO_7ScaleInE1ELSR_1EEEEEENS4_6LayoutISC_NS5_IJNSA_ILi0EEESV_SV_EEEEENS5_IJNS4_10UnderscoreESY_SY_EEEEENS4_13SM90_TMA_LOADENS4_14ComposedLayoutINS4_7SwizzleILi3ELi4ELi3EEENS4_18smem_ptr_flag_bitsILi16EEENSU_INS5_IJSF_NSA_ILi8EEEEEENS5_IJSB_SF_EEEEEEEvNS4_8identityES11_NS12_IS14_S16_NSU_INS5_IJS17_SF_EEENS5_IJSF_SB_EEEEEEEvS1C_EENS_8epilogue10collective6detail29Sm90TmaWarpSpecializedAdapterINS1J_15DefaultEpilogueISI_SK_SK_NS1I_6thread17LinearCombinationISI_Li1EffLNS1N_9ScaleType4KindE0ELNS_15FloatRoundStyleE2ESI_EENS1_15EpilogueDefaultEEEEEvvEEEEvNT_6ParamsE)
        /*0020*/ 	.word	0x00000008
.L_19:


//--------------------- .nv.compat                --------------------------
	.section	.nv.compat,"",@"SHT_CUDA_COMPAT_INFO"
	.align	4
        /*0000*/ 	.byte	0x02, 0x09, 0x01, 0x00, 0x02, 0x02, 0x04, 0x00, 0x02, 0x05, 0x05, 0x00, 0x03, 0x07, 0x01, 0x01
        /*0010*/ 	.byte	0x02, 0x03, 0x01, 0x00, 0x02, 0x06, 0x01, 0x00, 0x04, 0x0b, 0x08, 0x00, 0x00, 0x00, 0x00, 0x00
        /*0020*/ 	.byte	0x00, 0x00, 0x00, 0x00


//--------------------- .nv.info._ZN7cutlass13device_kernelINS_4gemm6kernel13GemmUniversalIN4cute5tupleIJiiiiEEENS1_10collective13CollectiveMmaINS1_34MainloopSm90TmaGmmaWarpSpecializedILi7ENS5_IJNS4_1CILi1EEESB_SB_EEENS1_32KernelTmaWarpSpecializedPingpongEEENS5_IJNSA_ILi64EEESF_NSA_ILi128EEEEEENS_6half_tENS5_IJSB_llEEESI_NS5_IJlSB_lEEENS4_8TiledMMAINS4_8MMA_AtomIJNS4_4SM904GMMA25MMA_64x64x16_F32F16F16_SSILNSO_5MajorE1ELSQ_0ELNSO_7ScaleInE1ELSR_1EEEEEENS4_6LayoutISC_NS5_IJNSA_ILi0EEESV_SV_EEEEENS5_IJNS4_10UnderscoreESY_SY_EEEEENS4_13SM90_TMA_LOADENS4_14ComposedLayoutINS4_7SwizzleILi3ELi4ELi3EEENS4_18smem_ptr_flag_bitsILi16EEENSU_INS5_IJSF_NSA_ILi8EEEEEENS5_IJSB_SF_EEEEEEEvNS4_8identityES11_NS12_IS14_S16_NSU_INS5_IJS17_SF_EEENS5_IJSF_SB_EEEEEEEvS1C_EENS_8epilogue10collective6detail29Sm90TmaWarpSpecializedAdapterINS1J_15DefaultEpilogueISI_SK_SK_NS1I_6thread17LinearCombinationISI_Li1EffLNS1N_9ScaleType4KindE0ELNS_15FloatRoundStyleE2ESI_EENS1_15EpilogueDefaultEEEEEvvEEEEvNT_6ParamsE --------------------------
	.section	.nv.info._ZN7cutlass13device_kernelINS_4gemm6kernel13GemmUniversalIN4cute5tupleIJiiiiEEENS1_10collective13CollectiveMmaINS1_34MainloopSm90TmaGmmaWarpSpecializedILi7ENS5_IJNS4_1CILi1EEESB_SB_EEENS1_32KernelTmaWarpSpecializedPingpongEEENS5_IJNSA_ILi64EEESF_NSA_ILi128EEEEEENS_6half_tENS5_IJSB_llEEESI_NS5_IJlSB_lEEENS4_8TiledMMAINS4_8MMA_AtomIJNS4_4SM904GMMA25MMA_64x64x16_F32F16F16_SSILNSO_5MajorE1ELSQ_0ELNSO_7ScaleInE1ELSR_1EEEEEENS4_6LayoutISC_NS5_IJNSA_ILi0EEESV_SV_EEEEENS5_IJNS4_10UnderscoreESY_SY_EEEEENS4_13SM90_TMA_LOADENS4_14ComposedLayoutINS4_7SwizzleILi3ELi4ELi3EEENS4_18smem_ptr_flag_bitsILi16EEENSU_INS5_IJSF_NSA_ILi8EEEEEENS5_IJSB_SF_EEEEEEEvNS4_8identityES11_NS12_IS14_S16_NSU_INS5_IJS17_SF_EEENS5_IJSF_SB_EEEEEEEvS1C_EENS_8epilogue10collective6detail29Sm90TmaWarpSpecializedAdapterINS1J_15DefaultEpilogueISI_SK_SK_NS1I_6thread17LinearCombinationISI_Li1EffLNS1N_9ScaleType4KindE0ELNS_15FloatRoundStyleE2ESI_EENS1_15EpilogueDefaultEEEEEvvEEEEvNT_6ParamsE,"",@"SHT_CUDA_INFO"
	.sectionflags	@""
	.align	4


	//----- nvinfo : EIATTR_CUDA_API_VERSION
	.align		4
        /*0000*/ 	.byte	0x04, 0x37
        /*0002*/ 	.short	(.L_21 - .L_20)
.L_20:
        /*0004*/ 	.word	0x00000082


	//----- nvinfo : EIATTR_KPARAM_INFO
	.align		4
.L_21:
        /*0008*/ 	.byte	0x04, 0x17
        /*000a*/ 	.short	(.L_23 - .L_22)
.L_22:
        /*000c*/ 	.word	0x00000000
        /*0010*/ 	.short	0x0000
        /*0012*/ 	.short	0x0070
        /*0014*/ 	.byte	0x00, 0xf0, 0x01, 0x10


	//----- nvinfo : EIATTR_SPARSE_MMA_MASK
	.align		4
.L_23:
        /*0018*/ 	.byte	0x03, 0x50
        /*001a*/ 	.short	0x0000


	//----- nvinfo : EIATTR_MAXREG_COUNT
	.align		4
        /*001c*/ 	.byte	0x03, 0x1b
        /*001e*/ 	.short	0x00a8


	//----- nvinfo : EIATTR_NUM_BARRIERS
	.align		4
        /*0020*/ 	.byte	0x02, 0x4c
        /*0022*/ 	.byte	0x01
	.zero		1


	//----- nvinfo : EIATTR_EXTERNS
	.align		4
        /*0024*/ 	.byte	0x04, 0x0f
        /*0026*/ 	.short	(.L_25 - .L_24)


	//   ....[0]....
	.align		4
.L_24:
        /*0028*/ 	.word	index@(__assertfail)


	//----- nvinfo : EIATTR_ANNOTATIONS
	.align		4
.L_25:
        /*002c*/ 	.byte	0x04, 0x55
        /*002e*/ 	.short	(.L_27 - .L_26)


	//   ....[0]....
.L_26:
        /*0030*/ 	.word	0x00000001
        /*0034*/ 	.byte	0x30, 0x0b, 0x00, 0x00, 0x01, 0x00, 0x00, 0x00, 0x70, 0x12, 0x00, 0x00, 0x01, 0x00, 0x00, 0x00
        /*0044*/ 	.byte	0xe0, 0x46, 0x00, 0x00, 0x01, 0x00, 0x00, 0x00, 0x00, 0x53, 0x00, 0x00


	//----- nvinfo : EIATTR_MERCURY_ISA_VERSION
	.align		4
.L_27:
        /*0050*/ 	.byte	0x03, 0x5f
        /*0052*/ 	.short	0x0101


	//----- nvinfo : EIATTR_INT_WARP_WIDE_INSTR_OFFSETS
	.align		4
        /*0054*/ 	.byte	0x04, 0x31
        /*0056*/ 	.short	(.L_29 - .L_28)


	//   ....[0]....
.L_28:
        /*0058*/ 	.word	0x00000450


	//   ....[1]....
        /*005c*/ 	.word	0x00000470


	//   ....[2]....
        /*0060*/ 	.word	0x000004f0


	//   ....[3]....
        /*0064*/ 	.word	0x00000500


	//   ....[4]....
        /*0068*/ 	.word	0x00000510


	//   ....[5]....
        /*006c*/ 	.word	0x00000530


	//   ....[6]....
        /*0070*/ 	.word	0x000005c0


	//   ....[7]....
        /*0074*/ 	.word	0x000005e0


	//----- nvinfo : EIATTR_COOP_GROUP_MASK_REGIDS
	.align		4
.L_29:
        /*0078*/ 	.byte	0x04, 0x29
        /*007a*/ 	.short	(.L_31 - .L_30)


	//   ....[0]....
.L_30:
        /*007c*/ 	.word	0xffffffff


	//   ....[1]....
        /*0080*/ 	.word	0xffffffff


	//   ....[2]....
        /*0084*/ 	.word	0xffffffff


	//   ....[3]....
        /*0088*/ 	.word	0xffffffff


	//   ....[4]....
        /*008c*/ 	.word	0xffffffff


	//   ....[5]....
        /*0090*/ 	.word	0xffffffff


	//----- nvinfo : EIATTR_COOP_GROUP_INSTR_OFFSETS
	.align		4
.L_31:
        /*0094*/ 	.byte	0x04, 0x28
        /*0096*/ 	.short	(.L_33 - .L_32)


	//   ....[0]....
.L_32:
        /*0098*/ 	.word	0x00000070


	//   ....[1]....
        /*009c*/ 	.word	0x00000080


	//   ....[2]....
        /*00a0*/ 	.word	0x00000140


	//   ....[3]....
        /*00a4*/ 	.word	0x00000330


	//   ....[4]....
        /*00a8*/ 	.word	0x00000370


	//   ....[5]....
        /*00ac*/ 	.word	0x000003b0


	//----- nvinfo : EIATTR_REG_RECONFIG
	.align		4
.L_33:
        /*00b0*/ 	.byte	0x01, 0x54
	.zero		2


	//----- nvinfo : EIATTR_SYSCALL_OFFSETS
	.align		4
        /*00b4*/ 	.byte	0x04, 0x46
        /*00b6*/ 	.short	(.L_35 - .L_34)


	//   ....[0]....
.L_34:
        /*00b8*/ 	.word	0x00001760


	//----- nvinfo : EIATTR_MBARRIER_INSTR_OFFSETS
	.align		4
.L_35:
        /*00bc*/ 	.byte	0x04, 0x39
        /*00be*/ 	.short	(.L_37 - .L_36)


	//   ....[0]....
.L_36:
        /*00c0*/ 	.word	0x00000240
        /*00c4*/ 	.word	0x000000ff
        /*00c8*/ 	.word	0x00000000
        /*00cc*/ 	.short	0x0100
        /*00ce*/ 	.byte	0x08
	.zero		1


	//   ....[1]....
        /*00d0*/ 	.word	0x00000250
        /*00d4*/ 	.word	0x000000ff
        /*00d8*/ 	.word	0x00000038
        /*00dc*/ 	.short	0x0100
        /*00de*/ 	.byte	0x08
	.zero		1


	//   ....[2]....
        /*00e0*/ 	.word	0x00000260
        /*00e4*/ 	.word	0x000000ff
        /*00e8*/ 	.word	0x00000008
        /*00ec*/ 	.short	0x0100
        /*00ee*/ 	.byte	0x08
	.zero		1


	//   ....[3]....
        /*00f0*/ 	.word	0x00000270
        /*00f4*/ 	.word	0x000000ff
        /*00f8*/ 	.word	0x00000040
        /*00fc*/ 	.short	0x0100
        /*00fe*/ 	.byte	0x08
	.zero		1


	//   ....[4]....
        /*0100*/ 	.word	0x00000280
        /*0104*/ 	.word	0x000000ff
        /*0108*/ 	.word	0x00000010
        /*010c*/ 	.short	0x0100
        /*010e*/ 	.byte	0x08
	.zero		1


	//   ....[5]....
        /*0110*/ 	.word	0x00000290
        /*0114*/ 	.word	0x000000ff
        /*0118*/ 	.word	0x00000048
        /*011c*/ 	.short	0x0100
        /*011e*/ 	.byte	0x08
	.zero		1


	//   ....[6]....
        /*0120*/ 	.word	0x000002a0
        /*0124*/ 	.word	0x000000ff
        /*0128*/ 	.word	0x00000018
        /*012c*/ 	.short	0x0100
        /*012e*/ 	.byte	0x08
	.zero		1


	//   ....[7]....
        /*0130*/ 	.word	0x000002b0
        /*0134*/ 	.word	0x000000ff
        /*0138*/ 	.word	0x00000050
        /*013c*/ 	.short	0x0100
        /*013e*/ 	.byte	0x08
	.zero		1


	//   ....[8]....
        /*0140*/ 	.word	0x000002c0
        /*0144*/ 	.word	0x000000ff
        /*0148*/ 	.word	0x00000020
        /*014c*/ 	.short	0x0100
        /*014e*/ 	.byte	0x08
	.zero		1


	//   ....[9]....
        /*0150*/ 	.word	0x000002d0
        /*0154*/ 	.word	0x000000ff
        /*0158*/ 	.word	0x00000058
        /*015c*/ 	.short	0x0100
        /*015e*/ 	.byte	0x08
	.zero		1


	//   ....[10]....
        /*0160*/ 	.word	0x000002e0
        /*0164*/ 	.word	0x000000ff
        /*0168*/ 	.word	0x00000028
        /*016c*/ 	.short	0x0100
        /*016e*/ 	.byte	0x08
	.zero		1


	//   ....[11]....
        /*0170*/ 	.word	0x000002f0
        /*0174*/ 	.word	0x000000ff
        /*0178*/ 	.word	0x00000060
        /*017c*/ 	.short	0x0100
        /*017e*/ 	.byte	0x08
	.zero		1


	//   ....[12]....
        /*0180*/ 	.word	0x00000300
        /*0184*/ 	.word	0x000000ff
        /*0188*/ 	.word	0x00000030
        /*018c*/ 	.short	0x0100
        /*018e*/ 	.byte	0x08
	.zero		1


	//   ....[13]....
        /*0190*/ 	.word	0x00000310
        /*0194*/ 	.word	0x000000ff
        /*0198*/ 	.word	0x00000068
        /*019c*/ 	.short	0x0100
        /*019e*/ 	.byte	0x08
	.zero		1


	//   ....[14]....
        /*01a0*/ 	.word	0x00000620
        /*01a4*/ 	.word	0x000000ff
        /*01a8*/ 	.word	0x000000a0
        /*01ac*/ 	.short	0x0100
        /*01ae*/ 	.byte	0x08
	.zero		1


	//   ....[15]....
        /*01b0*/ 	.word	0x00000690
        /*01b4*/ 	.word	0x000000ff
        /*01b8*/ 	.word	0x000000a8
        /*01bc*/ 	.short	0x0100
        /*01be*/ 	.byte	0x08
	.zero		1


	//   ....[16]....
        /*01c0*/ 	.word	0x000006b0
        /*01c4*/ 	.word	0x000000ff
        /*01c8*/ 	.word	0x00000080
        /*01cc*/ 	.short	0x0100
        /*01ce*/ 	.byte	0x09
	.zero		1


	//   ....[17]....
        /*01d0*/ 	.word	0x000006c0
        /*01d4*/ 	.word	0x000000ff
        /*01d8*/ 	.word	0x00000088
        /*01dc*/ 	.short	0x0100
        /*01de*/ 	.byte	0x09
	.zero		1


	//   ....[18]....
        /*01e0*/ 	.word	0x000006d0
        /*01e4*/ 	.word	0x000000ff
        /*01e8*/ 	.word	0x00000090
        /*01ec*/ 	.short	0x0100
        /*01ee*/ 	.byte	0x09
	.zero		1


	//   ....[19]....
        /*01f0*/ 	.word	0x000006e0
        /*01f4*/ 	.word	0x000000ff
        /*01f8*/ 	.word	0x00000098
        /*01fc*/ 	.short	0x0100
        /*01fe*/ 	.byte	0x09
	.zero		1


	//   ....[20]....
        /*0200*/ 	.word	0x00001620
        /*0204*/ 	.word	0x000000ff
        /*0208*/ 	.word	0xfffffff8
        /*020c*/ 	.short	0x010a
        /*020e*/ 	.byte	0x2b
	.zero		1


	//   ....[21]....
        /*0210*/ 	.word	0x000017e0
        /*0214*/ 	.word	0x00000003
        /*0218*/ 	.word	0x00000000
        /*021c*/ 	.short	0x010a
        /*021e*/ 	.byte	0x3f
	.zero		1


	//   ....[22]....
        /*0220*/ 	.word	0x00001820
        /*0224*/ 	.word	0x00000003
        /*0228*/ 	.word	0x00000000
        /*022c*/ 	.short	0x010a
        /*022e*/ 	.byte	0x3f
	.zero		1


	//   ....[23]....
        /*0230*/ 	.word	0x00001ce0
        /*0234*/ 	.word	0x000000ff
        /*0238*/ 	.word	0x00000000
        /*023c*/ 	.short	0x010a
        /*023e*/ 	.byte	0x04
	.zero		1


	//   ....[24]....
        /*0240*/ 	.word	0x00001d20
        /*0244*/ 	.word	0x000000ff
        /*0248*/ 	.word	0x00000000
        /*024c*/ 	.short	0x010a
        /*024e*/ 	.byte	0x04
	.zero		1


	//   ....[25]....
        /*0250*/ 	.word	0x00002140
        /*0254*/ 	.word	0x000000ff
        /*0258*/ 	.word	0x00000000
        /*025c*/ 	.short	0x0101
        /*025e*/ 	.byte	0x04
	.zero		1


	//   ....[26]....
        /*0260*/ 	.word	0x00002240
        /*0264*/ 	.word	0x00000003
        /*0268*/ 	.word	0x00000000
        /*026c*/ 	.short	0x0101
        /*026e*/ 	.byte	0x30
	.zero		1


	//   ....[27]....
        /*0270*/ 	.word	0x00002330
        /*0274*/ 	.word	0x000000ff
        /*0278*/ 	.word	0x00000000
        /*027c*/ 	.short	0x0101
        /*027e*/ 	.byte	0x04
	.zero		1


	//   ....[28]....
        /*0280*/ 	.word	0x000023a0
        /*0284*/ 	.word	0x000000ff
        /*0288*/ 	.word	0x00000008
        /*028c*/ 	.short	0x010a
        /*028e*/ 	.byte	0x2b
	.zero		1


	//   ....[29]....
        /*0290*/ 	.word	0x00004720
        /*0294*/ 	.word	0x00000000
        /*0298*/ 	.word	0x00000000
        /*029c*/ 	.short	0x0101
        /*029e*/ 	.byte	0x30
	.zero		1


	//   ....[30]....
        /*02a0*/ 	.word	0x00005030
        /*02a4*/ 	.word	0x0000000b
        /*02a8*/ 	.word	0x00000038
        /*02ac*/ 	.short	0x010a
        /*02ae*/ 	.byte	0x3f
	.zero		1


	//   ....[31]....
        /*02b0*/ 	.word	0x00005460
        /*02b4*/ 	.word	0x00000006
        /*02b8*/ 	.word	0x000000a8
        /*02bc*/ 	.short	0x0101
        /*02be*/ 	.byte	0x3f
	.zero		1


	//   ....[32]....
        /*02c0*/ 	.word	0x00005b70
        /*02c4*/ 	.word	0x00000007
        /*02c8*/ 	.word	0x00000000
        /*02cc*/ 	.short	0x010a
        /*02ce*/ 	.byte	0x3f
	.zero		1


	//   ....[33]....
        /*02d0*/ 	.word	0x00005bf0
        /*02d4*/ 	.word	0x00000006
        /*02d8*/ 	.word	0x00000000
        /*02dc*/ 	.short	0x010a
        /*02de*/ 	.byte	0x3f
	.zero		1


	//   ....[34]....
        /*02e0*/ 	.word	0x00005c80
        /*02e4*/ 	.word	0x00000007
        /*02e8*/ 	.word	0x00000000
        /*02ec*/ 	.short	0x010a
        /*02ee*/ 	.byte	0x3f
	.zero		1


	//   ....[35]....
        /*02f0*/ 	.word	0x00005d10
        /*02f4*/ 	.word	0x00000006
        /*02f8*/ 	.word	0x00000000
        /*02fc*/ 	.short	0x010a
        /*02fe*/ 	.byte	0x3f
	.zero		1


	//   ....[36]....
        /*0300*/ 	.word	0x00005da0
        /*0304*/ 	.word	0x00000007
        /*0308*/ 	.word	0x00000000
        /*030c*/ 	.short	0x010a
        /*030e*/ 	.byte	0x3f
	.zero		1


	//   ....[37]....
        /*0310*/ 	.word	0x00005e30
        /*0314*/ 	.word	0x00000006
        /*0318*/ 	.word	0x00000000
        /*031c*/ 	.short	0x010a
        /*031e*/ 	.byte	0x3f
	.zero		1


	//   ....[38]....
        /*0320*/ 	.word	0x00005ec0
        /*0324*/ 	.word	0x00000005
        /*0328*/ 	.word	0x00000000
        /*032c*/ 	.short	0x010a
        /*032e*/ 	.byte	0x3f
	.zero		1


	//   ....[39]....
        /*0330*/ 	.word	0x00005f30
        /*0334*/ 	.word	0x00000003
        /*0338*/ 	.word	0xfffffff8
        /*033c*/ 	.short	0x010a
        /*033e*/ 	.byte	0x3f
	.zero		1


	//   ....[40]....
        /*0340*/ 	.word	0x00005f80
        /*0344*/ 	.word	0x00000003
        /*0348*/ 	.word	0x00000000
        /*034c*/ 	.short	0x010a
        /*034e*/ 	.byte	0x3f
	.zero		1


	//   ....[41]....
        /*0350*/ 	.word	0x00005fe0
        /*0354*/ 	.word	0x00000004
        /*0358*/ 	.word	0x00000000
        /*035c*/ 	.short	0x010a
        /*035e*/ 	.byte	0x3f
	.zero		1


	//   ....[42]....
        /*0360*/ 	.word	0x00006040
        /*0364*/ 	.word	0x00000003
        /*0368*/ 	.word	0x00000008
        /*036c*/ 	.short	0x010a
        /*036e*/ 	.byte	0x3f
	.zero		1


	//   ....[43]....
        /*0370*/ 	.word	0x00006110
        /*0374*/ 	.word	0x0000000b
        /*0378*/ 	.word	0x00000038
        /*037c*/ 	.short	0x010a
        /*037e*/ 	.byte	0x3f
	.zero		1


	//   ....[44]....
        /*0380*/ 	.word	0x000061e0
        /*0384*/ 	.word	0x00000007
        /*0388*/ 	.word	0x00000000
        /*038c*/ 	.short	0x010a
        /*038e*/ 	.byte	0x3f
	.zero		1


	//   ....[45]....
        /*0390*/ 	.word	0x00006230
        /*0394*/ 	.word	0x00000006
        /*0398*/ 	.word	0x00000000
        /*039c*/ 	.short	0x010a
        /*039e*/ 	.byte	0x3f
	.zero		1


	//   ....[46]....
        /*03a0*/ 	.word	0x00006280
        /*03a4*/ 	.word	0x00000007
        /*03a8*/ 	.word	0x00000000
        /*03ac*/ 	.short	0x010a
        /*03ae*/ 	.byte	0x3f
	.zero		1


	//   ....[47]....
        /*03b0*/ 	.word	0x000062d0
        /*03b4*/ 	.word	0x00000006
        /*03b8*/ 	.word	0x00000000
        /*03bc*/ 	.short	0x010a
        /*03be*/ 	.byte	0x3f
	.zero		1


	//   ....[48]....
        /*03c0*/ 	.word	0x00006320
        /*03c4*/ 	.word	0x00000007
        /*03c8*/ 	.word	0x00000000
        /*03cc*/ 	.short	0x010a
        /*03ce*/ 	.byte	0x3f
	.zero		1


	//   ....[49]....
        /*03d0*/ 	.word	0x00006370
        /*03d4*/ 	.word	0x00000006
        /*03d8*/ 	.word	0x00000000
        /*03dc*/ 	.short	0x010a
        /*03de*/ 	.byte	0x3f
	.zero		1


	//----- nvinfo : EIATTR_NUM_MBARRIERS
	.align		4
.L_37:
        /*03e0*/ 	.byte	0x03, 0x38
        /*03e2*/ 	.short	0x0014


	//----- nvinfo : EIATTR_EXIT_INSTR_OFFSETS
	.align		4
        /*03e4*/ 	.byte	0x04, 0x1c
        /*03e6*/ 	.short	(.L_39 - .L_38)


	//   ....[0]....
.L_38:
        /*03e8*/ 	.word	0x00001200


	//   ....[1]....
        /*03ec*/ 	.word	0x00001260


	//   ....[2]....
        /*03f0*/ 	.word	0x00004d60


	//   ....[3]....
        /*03f4*/ 	.word	0x00004d90


	//   ....[4]....
        /*03f8*/ 	.word	0x00005f10


	//----- nvinfo : EIATTR_MAX_THREADS
	.align		4
.L_39:
        /*03fc*/ 	.byte	0x04, 0x05
        /*03fe*/ 	.short	(.L_41 - .L_40)
.L_40:
        /*0400*/ 	.word	0x00000180
        /*0404*/ 	.word	0x00000001
        /*0408*/ 	.word	0x00000001


	//----- nvinfo : EIATTR_CRS_STACK_SIZE
	.align		4
.L_41:
        /*040c*/ 	.byte	0x04, 0x1e
        /*040e*/ 	.short	(.L_43 - .L_42)
.L_42:
        /*0410*/ 	.word	0x00000000


	//----- nvinfo : EIATTR_CBANK_PARAM_SIZE
	.align		4
.L_43:
        /*0414*/ 	.byte	0x03, 0x19
        /*0416*/ 	.short	0x0470


	//----- nvinfo : EIATTR_PARAM_CBANK
	.align		4
        /*0418*/ 	.byte	0x04, 0x0a
        /*041a*/ 	.short	(.L_45 - .L_44)
	.align		4
.L_44:
        /*041c*/ 	.word	index@(.nv.constant0._ZN7cutlass13device_kernelINS_4gemm6kernel13GemmUniversalIN4cute5tupleIJiiiiEEENS1_10collective13CollectiveMmaINS1_34MainloopSm90TmaGmmaWarpSpecializedILi7ENS5_IJNS4_1CILi1EEESB_SB_EEENS1_32KernelTmaWarpSpecializedPingpongEEENS5_IJNSA_ILi64EEESF_NSA_ILi128EEEEEENS_6half_tENS5_IJSB_llEEESI_NS5_IJlSB_lEEENS4_8TiledMMAINS4_8MMA_AtomIJNS4_4SM904GMMA25MMA_64x64x16_F32F16F16_SSILNSO_5MajorE1ELSQ_0ELNSO_7ScaleInE1ELSR_1EEEEEENS4_6LayoutISC_NS5_IJNSA_ILi0EEESV_SV_EEEEENS5_IJNS4_10UnderscoreESY_SY_EEEEENS4_13SM90_TMA_LOADENS4_14ComposedLayoutINS4_7SwizzleILi3ELi4ELi3EEENS4_18smem_ptr_flag_bitsILi16EEENSU_INS5_IJSF_NSA_ILi8EEEEEENS5_IJSB_SF_EEEEEEEvNS4_8identityES11_NS12_IS14_S16_NSU_INS5_IJS17_SF_EEENS5_IJSF_SB_EEEEEEEvS1C_EENS_8epilogue10collective6detail29Sm90TmaWarpSpecializedAdapterINS1J_15DefaultEpilogueISI_SK_SK_NS1I_6thread17LinearCombinationISI_Li1EffLNS1N_9ScaleType4KindE0ELNS_15FloatRoundStyleE2ESI_EENS1_15EpilogueDefaultEEEEEvvEEEEvNT_6ParamsE)
        /*0420*/ 	.short	0x0210
        /*0422*/ 	.short	0x0470


	//----- nvinfo : EIATTR_SW_WAR
	.align		4
.L_45:
        /*0424*/ 	.byte	0x04, 0x36
        /*0426*/ 	.short	(.L_47 - .L_46)
.L_46:
        /*0428*/ 	.word	0x00000008
.L_47:


//--------------------- .nv.callgraph             --------------------------
	.section	.nv.callgraph,"",@"SHT_CUDA_CALLGRAPH"
	.align	4
	.sectionentsize	8
	.align		4
        /*0000*/ 	.word	0x00000000
	.align		4
        /*0004*/ 	.word	0xffffffff
	.align		4
        /*0008*/ 	.word	index@(_ZN7cutlass13device_kernelINS_4gemm6kernel13GemmUniversalIN4cute5tupleIJiiiiEEENS1_10collective13CollectiveMmaINS1_34MainloopSm90TmaGmmaWarpSpecializedILi7ENS5_IJNS4_1CILi1EEESB_SB_EEENS1_32KernelTmaWarpSpecializedPingpongEEENS5_IJNSA_ILi64EEESF_NSA_ILi128EEEEEENS_6half_tENS5_IJSB_llEEESI_NS5_IJlSB_lEEENS4_8TiledMMAINS4_8MMA_AtomIJNS4_4SM904GMMA25MMA_64x64x16_F32F16F16_SSILNSO_5MajorE1ELSQ_0ELNSO_7ScaleInE1ELSR_1EEEEEENS4_6LayoutISC_NS5_IJNSA_ILi0EEESV_SV_EEEEENS5_IJNS4_10UnderscoreESY_SY_EEEEENS4_13SM90_TMA_LOADENS4_14ComposedLayoutINS4_7SwizzleILi3ELi4ELi3EEENS4_18smem_ptr_flag_bitsILi16EEENSU_INS5_IJSF_NSA_ILi8EEEEEENS5_IJSB_SF_EEEEEEEvNS4_8identityES11_NS12_IS14_S16_NSU_INS5_IJS17_SF_EEENS5_IJSF_SB_EEEEEEEvS1C_EENS_8epilogue10collective6detail29Sm90TmaWarpSpecializedAdapterINS1J_15DefaultEpilogueISI_SK_SK_NS1I_6thread17LinearCombinationISI_Li1EffLNS1N_9ScaleType4KindE0ELNS_15FloatRoundStyleE2ESI_EENS1_15EpilogueDefaultEEEEEvvEEEEvNT_6ParamsE)
	.align		4
        /*000c*/ 	.word	index@(__assertfail)
	.align		4
        /*0010*/ 	.word	0x00000000
	.align		4
        /*0014*/ 	.word	0xfffffffe
	.align		4
        /*0018*/ 	.word	0x00000000
	.align		4
        /*001c*/ 	.word	0xfffffffd
	.align		4
        /*0020*/ 	.word	0x00000000
	.align		4
        /*0024*/ 	.word	0xfffffffc


//--------------------- .nv.constant4             --------------------------
	.section	.nv.constant4,"a",@progbits
	.align	8
	.align		8
.nv.constant4:
        /*0000*/ 	.dword	__assertfail
	.align		8
        /*0008*/ 	.dword	__unnamed_1
	.align		8
        /*0010*/ 	.dword	_ZN40_INTERNAL_bb6cb204_4_k_cu_6587fe20_219824cuda3std3__45__cpo5beginE
	.align		8
        /*0018*/ 	.dword	_ZN40_INTERNAL_bb6cb204_4_k_cu_6587fe20_219824cuda3std3__45__cpo3endE
	.align		8
        /*0020*/ 	.dword	_ZN40_INTERNAL_bb6cb204_4_k_cu_6587fe20_219824cuda3std3__45__cpo6cbeginE
	.align		8
        /*0028*/ 	.dword	_ZN40_INTERNAL_bb6cb204_4_k_cu_6587fe20_219824cuda3std3__45__cpo4cendE
	.align		8
        /*0030*/ 	.dword	_ZN40_INTERNAL_bb6cb204_4_k_cu_6587fe20_219824cuda3std3__442_GLOBAL__N__bb6cb204_4_k_cu_6587fe20_219826ignoreE
	.align		8
        /*0038*/ 	.dword	_ZN40_INTERNAL_bb6cb204_4_k_cu_6587fe20_219824cuda3std3__419piecewise_constructE
	.align		8
        /*0040*/ 	.dword	_ZN40_INTERNAL_bb6cb204_4_k_cu_6587fe20_219824cuda3std3__48in_placeE
	.align		8
        /*0048*/ 	.dword	_ZN40_INTERNAL_bb6cb204_4_k_cu_6587fe20_219824cuda3std6ranges3__45__cpo4swapE
	.align		8
        /*0050*/ 	.dword	_ZN40_INTERNAL_bb6cb204_4_k_cu_6587fe20_219824cuda3std6ranges3__45__cpo9iter_moveE
	.align		8
        /*0058*/ 	.dword	_ZN40_INTERNAL_bb6cb204_4_k_cu_6587fe20_219824cute7productE
	.align		8
        /*0060*/ 	.dword	_ZN40_INTERNAL_bb6cb204_4_k_cu_6587fe20_219824cute1_E
	.align		8
        /*0068*/ 	.dword	$str$22
	.align		8
        /*0070*/ 	.dword	$str$23


//--------------------- .text._ZN7cutlass13device_kernelINS_4gemm6kernel13GemmUniversalIN4cute5tupleIJiiiiEEENS1_10collective13CollectiveMmaINS1_34MainloopSm90TmaGmmaWarpSpecializedILi7ENS5_IJNS4_1CILi1EEESB_SB_EEENS1_32KernelTmaWarpSpecializedPingpongEEENS5_IJNSA_ILi64EEESF_NSA_ILi128EEEEEENS_6half_tENS5_IJSB_llEEESI_NS5_IJlSB_lEEENS4_8TiledMMAINS4_8MMA_AtomIJNS4_4SM904GMMA25MMA_64x64x16_F32F16F16_SSILNSO_5MajorE1ELSQ_0ELNSO_7ScaleInE1ELSR_1EEEEEENS4_6LayoutISC_NS5_IJNSA_ILi0EEESV_SV_EEEEENS5_IJNS4_10UnderscoreESY_SY_EEEEENS4_13SM90_TMA_LOADENS4_14ComposedLayoutINS4_7SwizzleILi3ELi4ELi3EEENS4_18smem_ptr_flag_bitsILi16EEENSU_INS5_IJSF_NSA_ILi8EEEEEENS5_IJSB_SF_EEEEEEEvNS4_8identityES11_NS12_IS14_S16_NSU_INS5_IJS17_SF_EEENS5_IJSF_SB_EEEEEEEvS1C_EENS_8epilogue10collective6detail29Sm90TmaWarpSpecializedAdapterINS1J_15DefaultEpilogueISI_SK_SK_NS1I_6thread17LinearCombinationISI_Li1EffLNS1N_9ScaleType4KindE0ELNS_15FloatRoundStyleE2ESI_EENS1_15EpilogueDefaultEEEEEvvEEEEvNT_6ParamsE --------------------------
	.section	.text._ZN7cutlass13device_kernelINS_4gemm6kernel13GemmUniversalIN4cute5tupleIJiiiiEEENS1_10collective13CollectiveMmaINS1_34MainloopSm90TmaGmmaWarpSpecializedILi7ENS5_IJNS4_1CILi1EEESB_SB_EEENS1_32KernelTmaWarpSpecializedPingpongEEENS5_IJNSA_ILi64EEESF_NSA_ILi128EEEEEENS_6half_tENS5_IJSB_llEEESI_NS5_IJlSB_lEEENS4_8TiledMMAINS4_8MMA_AtomIJNS4_4SM904GMMA25MMA_64x64x16_F32F16F16_SSILNSO_5MajorE1ELSQ_0ELNSO_7ScaleInE1ELSR_1EEEEEENS4_6LayoutISC_NS5_IJNSA_ILi0EEESV_SV_EEEEENS5_IJNS4_10UnderscoreESY_SY_EEEEENS4_13SM90_TMA_LOADENS4_14ComposedLayoutINS4_7SwizzleILi3ELi4ELi3EEENS4_18smem_ptr_flag_bitsILi16EEENSU_INS5_IJSF_NSA_ILi8EEEEEENS5_IJSB_SF_EEEEEEEvNS4_8identityES11_NS12_IS14_S16_NSU_INS5_IJS17_SF_EEENS5_IJSF_SB_EEEEEEEvS1C_EENS_8epilogue10collective6detail29Sm90TmaWarpSpecializedAdapterINS1J_15DefaultEpilogueISI_SK_SK_NS1I_6thread17LinearCombinationISI_Li1EffLNS1N_9ScaleType4KindE0ELNS_15FloatRoundStyleE2ESI_EENS1_15EpilogueDefaultEEEEEvvEEEEvNT_6ParamsE,"ax",@progbits
	.align	128
.text._ZN7cutlass13device_kernelINS_4gemm6kernel13GemmUniversalIN4cute5tupleIJiiiiEEENS1_10collective13CollectiveMmaINS1_34MainloopSm90TmaGmmaWarpSpecializedILi7ENS5_IJNS4_1CILi1EEESB_SB_EEENS1_32KernelTmaWarpSpecializedPingpongEEENS5_IJNSA_ILi64EEESF_NSA_ILi128EEEEEENS_6half_tENS5_IJSB_llEEESI_NS5_IJlSB_lEEENS4_8TiledMMAINS4_8MMA_AtomIJNS4_4SM904GMMA25MMA_64x64x16_F32F16F16_SSILNSO_5MajorE1ELSQ_0ELNSO_7ScaleInE1ELSR_1EEEEEENS4_6LayoutISC_NS5_IJNSA_ILi0EEESV_SV_EEEEENS5_IJNS4_10UnderscoreESY_SY_EEEEENS4_13SM90_TMA_LOADENS4_14ComposedLayoutINS4_7SwizzleILi3ELi4ELi3EEENS4_18smem_ptr_flag_bitsILi16EEENSU_INS5_IJSF_NSA_ILi8EEEEEENS5_IJSB_SF_EEEEEEEvNS4_8identityES11_NS12_IS14_S16_NSU_INS5_IJS17_SF_EEENS5_IJSF_SB_EEEEEEEvS1C_EENS_8epilogue10collective6detail29Sm90TmaWarpSpecializedAdapterINS1J_15DefaultEpilogueISI_SK_SK_NS1I_6thread17LinearCombinationISI_Li1EffLNS1N_9ScaleType4KindE0ELNS_15FloatRoundStyleE2ESI_EENS1_15EpilogueDefaultEEEEEvvEEEEvNT_6ParamsE:
        .type           _ZN7cutlass13device_kernelINS_4gemm6kernel13GemmUniversalIN4cute5tupleIJiiiiEEENS1_10collective13CollectiveMmaINS1_34MainloopSm90TmaGmmaWarpSpecializedILi7ENS5_IJNS4_1CILi1EEESB_SB_EEENS1_32KernelTmaWarpSpecializedPingpongEEENS5_IJNSA_ILi64EEESF_NSA_ILi128EEEEEENS_6half_tENS5_IJSB_llEEESI_NS5_IJlSB_lEEENS4_8TiledMMAINS4_8MMA_AtomIJNS4_4SM904GMMA25MMA_64x64x16_F32F16F16_SSILNSO_5MajorE1ELSQ_0ELNSO_7ScaleInE1ELSR_1EEEEEENS4_6LayoutISC_NS5_IJNSA_ILi0EEESV_SV_EEEEENS5_IJNS4_10UnderscoreESY_SY_EEEEENS4_13SM90_TMA_LOADENS4_14ComposedLayoutINS4_7SwizzleILi3ELi4ELi3EEENS4_18smem_ptr_flag_bitsILi16EEENSU_INS5_IJSF_NSA_ILi8EEEEEENS5_IJSB_SF_EEEEEEEvNS4_8identityES11_NS12_IS14_S16_NSU_INS5_IJS17_SF_EEENS5_IJSF_SB_EEEEEEEvS1C_EENS_8epilogue10collective6detail29Sm90TmaWarpSpecializedAdapterINS1J_15DefaultEpilogueISI_SK_SK_NS1I_6thread17LinearCombinationISI_Li1EffLNS1N_9ScaleType4KindE0ELNS_15FloatRoundStyleE2ESI_EENS1_15EpilogueDefaultEEEEEvvEEEEvNT_6ParamsE,@function
        .size           _ZN7cutlass13device_kernelINS_4gemm6kernel13GemmUniversalIN4cute5tupleIJiiiiEEENS1_10collective13CollectiveMmaINS1_34MainloopSm90TmaGmmaWarpSpecializedILi7ENS5_IJNS4_1CILi1EEESB_SB_EEENS1_32KernelTmaWarpSpecializedPingpongEEENS5_IJNSA_ILi64EEESF_NSA_ILi128EEEEEENS_6half_tENS5_IJSB_llEEESI_NS5_IJlSB_lEEENS4_8TiledMMAINS4_8MMA_AtomIJNS4_4SM904GMMA25MMA_64x64x16_F32F16F16_SSILNSO_5MajorE1ELSQ_0ELNSO_7ScaleInE1ELSR_1EEEEEENS4_6LayoutISC_NS5_IJNSA_ILi0EEESV_SV_EEEEENS5_IJNS4_10UnderscoreESY_SY_EEEEENS4_13SM90_TMA_LOADENS4_14ComposedLayoutINS4_7SwizzleILi3ELi4ELi3EEENS4_18smem_ptr_flag_bitsILi16EEENSU_INS5_IJSF_NSA_ILi8EEEEEENS5_IJSB_SF_EEEEEEEvNS4_8identityES11_NS12_IS14_S16_NSU_INS5_IJS17_SF_EEENS5_IJSF_SB_EEEEEEEvS1C_EENS_8epilogue10collective6detail29Sm90TmaWarpSpecializedAdapterINS1J_15DefaultEpilogueISI_SK_SK_NS1I_6thread17LinearCombinationISI_Li1EffLNS1N_9ScaleType4KindE0ELNS_15FloatRoundStyleE2ESI_EENS1_15EpilogueDefaultEEEEEvvEEEEvNT_6ParamsE,(.L_x_139 - _ZN7cutlass13device_kernelINS_4gemm6kernel13GemmUniversalIN4cute5tupleIJiiiiEEENS1_10collective13CollectiveMmaINS1_34MainloopSm90TmaGmmaWarpSpecializedILi7ENS5_IJNS4_1CILi1EEESB_SB_EEENS1_32KernelTmaWarpSpecializedPingpongEEENS5_IJNSA_ILi64EEESF_NSA_ILi128EEEEEENS_6half_tENS5_IJSB_llEEESI_NS5_IJlSB_lEEENS4_8TiledMMAINS4_8MMA_AtomIJNS4_4SM904GMMA25MMA_64x64x16_F32F16F16_SSILNSO_5MajorE1ELSQ_0ELNSO_7ScaleInE1ELSR_1EEEEEENS4_6LayoutISC_NS5_IJNSA_ILi0EEESV_SV_EEEEENS5_IJNS4_10UnderscoreESY_SY_EEEEENS4_13SM90_TMA_LOADENS4_14ComposedLayoutINS4_7SwizzleILi3ELi4ELi3EEENS4_18smem_ptr_flag_bitsILi16EEENSU_INS5_IJSF_NSA_ILi8EEEEEENS5_IJSB_SF_EEEEEEEvNS4_8identityES11_NS12_IS14_S16_NSU_INS5_IJS17_SF_EEENS5_IJSF_SB_EEEEEEEvS1C_EENS_8epilogue10collective6detail29Sm90TmaWarpSpecializedAdapterINS1J_15DefaultEpilogueISI_SK_SK_NS1I_6thread17LinearCombinationISI_Li1EffLNS1N_9ScaleType4KindE0ELNS_15FloatRoundStyleE2ESI_EENS1_15EpilogueDefaultEEEEEvvEEEEvNT_6ParamsE)
        .other          _ZN7cutlass13device_kernelINS_4gemm6kernel13GemmUniversalIN4cute5tupleIJiiiiEEENS1_10collective13CollectiveMmaINS1_34MainloopSm90TmaGmmaWarpSpecializedILi7ENS5_IJNS4_1CILi1EEESB_SB_EEENS1_32KernelTmaWarpSpecializedPingpongEEENS5_IJNSA_ILi64EEESF_NSA_ILi128EEEEEENS_6half_tENS5_IJSB_llEEESI_NS5_IJlSB_lEEENS4_8TiledMMAINS4_8MMA_AtomIJNS4_4SM904GMMA25MMA_64x64x16_F32F16F16_SSILNSO_5MajorE1ELSQ_0ELNSO_7ScaleInE1ELSR_1EEEEEENS4_6LayoutISC_NS5_IJNSA_ILi0EEESV_SV_EEEEENS5_IJNS4_10UnderscoreESY_SY_EEEEENS4_13SM90_TMA_LOADENS4_14ComposedLayoutINS4_7SwizzleILi3ELi4ELi3EEENS4_18smem_ptr_flag_bitsILi16EEENSU_INS5_IJSF_NSA_ILi8EEEEEENS5_IJSB_SF_EEEEEEEvNS4_8identityES11_NS12_IS14_S16_NSU_INS5_IJS17_SF_EEENS5_IJSF_SB_EEEEEEEvS1C_EENS_8epilogue10collective6detail29Sm90TmaWarpSpecializedAdapterINS1J_15DefaultEpilogueISI_SK_SK_NS1I_6thread17LinearCombinationISI_Li1EffLNS1N_9ScaleType4KindE0ELNS_15FloatRoundStyleE2ESI_EENS1_15EpilogueDefaultEEEEEvvEEEEvNT_6ParamsE,@"STO_CUDA_ENTRY STV_DEFAULT"
_ZN7cutlass13device_kernelINS_4gemm6kernel13GemmUniversalIN4cute5tupleIJiiiiEEENS1_10collective13CollectiveMmaINS1_34MainloopSm90TmaGmmaWarpSpecializedILi7ENS5_IJNS4_1CILi1EEESB_SB_EEENS1_32KernelTmaWarpSpecializedPingpongEEENS5_IJNSA_ILi64EEESF_NSA_ILi128EEEEEENS_6half_tENS5_IJSB_llEEESI_NS5_IJlSB_lEEENS4_8TiledMMAINS4_8MMA_AtomIJNS4_4SM904GMMA25MMA_64x64x16_F32F16F16_SSILNSO_5MajorE1ELSQ_0ELNSO_7ScaleInE1ELSR_1EEEEEENS4_6LayoutISC_NS5_IJNSA_ILi0EEESV_SV_EEEEENS5_IJNS4_10UnderscoreESY_SY_EEEEENS4_13SM90_TMA_LOADENS4_14ComposedLayoutINS4_7SwizzleILi3ELi4ELi3EEENS4_18smem_ptr_flag_bitsILi16EEENSU_INS5_IJSF_NSA_ILi8EEEEEENS5_IJSB_SF_EEEEEEEvNS4_8identityES11_NS12_IS14_S16_NSU_INS5_IJS17_SF_EEENS5_IJSF_SB_EEEEEEEvS1C_EENS_8epilogue10collective6detail29Sm90TmaWarpSpecializedAdapterINS1J_15DefaultEpilogueISI_SK_SK_NS1I_6thread17LinearCombinationISI_Li1EffLNS1N_9ScaleType4KindE0ELNS_15FloatRoundStyleE2ESI_EENS1_15EpilogueDefaultEEEEEvvEEEEvNT_6ParamsE:
[----:B------:R-:W0:Y:S02]  /*0000*/  LDC R1, c[0x0][0x28] ;  /* 0x00000a00ff017b82 */ /* 0x000e240000000800 */
[----:B0-----:R-:W-:Y:S01]  /*0010*/  VIADD R1, R1, 0xfffffff8 ;  /* 0xfffffff801017836 */ /* 0x001fe20000000000 */
[----:B------:R-:W0:Y:S01]  /*0020*/  S2R R4, SR_TID.X ;  /* 0x0000000000047919 */ /* 0x000e220000002100 */
[----:B------:R-:W-:Y:S01]  /*0030*/  ELECT P0, URZ, PT ;  /* 0x00000000003f782f */ /* 0x000fe20003800000 */
[----:B------:R-:W-:Y:S01]  /*0040*/  BSSY B0, `(.L_x_0) ;  /* 0x000000f000007945 */ /* 0x000fe20003800000 */
[--C-:B0-----:R-:W-:Y:S02]  /*0050*/  SHF.R.U32.HI R0, RZ, 0x5, R4.reuse ;  /* 0x00000005ff007819 */ /* 0x101fe40000011604 */
[----:B------:R-:W-:-:S03]  /*0060*/  SHF.R.U32.HI R5, RZ, 0x7, R4 ;  /* 0x00000007ff057819 */ /* 0x000fc60000011604 */
[----:B------:R-:W0:Y:S04]  /*0070*/  SHFL.IDX PT, R2, R0, RZ, 0x1f ;  /* 0x00001fff00027589 */ /* 0x000e2800000e0000 */
[----:B------:R1:W2:Y:S01]  /*0080*/  SHFL.IDX PT, R7, R5, RZ, 0x1f ;  /* 0x00001fff05077589 */ /* 0x0002a200000e0000 */
[----:B0-----:R-:W-:-:S13]  /*0090*/  ISETP.NE.OR P0, PT, R2, RZ, !P0 ;  /* 0x000000ff0200720c */ /* 0x001fda0004705670 */
[----:B-12---:R-:W-:Y:S05]  /*00a0*/  @P0 BRA `(.L_x_1) ;  /* 0x0000000000200947 */ /* 0x006fea0003800000 */
[----:B------:R-:W-:Y:S02]  /*00b0*/  ULDC.64 UR4, c[0x0][0x198] ;  /* 0x0000660000047ab9 */ /* 0x000fe40000000a00 */
[----:B------:R-:W-:Y:S02]  /*00c0*/  UIADD3 UR6, UP0, UR4, 0xf0, URZ ;  /* 0x000000f004067890 */ /* 0x000fe4000ff1e03f */
[----:B------:R-:W-:Y:S02]  /*00d0*/  UIADD3 UR4, UP1, UR4, 0x1f0, URZ ;  /* 0x000001f004047890 */ /* 0x000fe4000ff3e03f */
[----:B------:R-:W-:Y:S02]  /*00e0*/  UIADD3.X UR7, URZ, UR5, URZ, UP0, !UPT ;  /* 0x000000053f077290 */ /* 0x000fe400087fe43f */
[----:B------:R-:W-:-:S07]  /*00f0*/  UIADD3.X UR5, URZ, UR5, URZ, UP1, !UPT ;  /* 0x000000053f057290 */ /* 0x000fce0008ffe43f */
[----:B------:R0:W-:Y:S02]  /*0100*/  UTMACCTL.PF [UR6] ;  /* 0x00000000060079b9 */ /* 0x0001e40008040000 */
[----:B------:R0:W-:Y:S02]  /*0110*/  UTMACCTL.PF [UR4] ;  /* 0x00000000040079b9 */ /* 0x0001e40008040000 */
[----:B0-----:R-:W-:Y:S01]  /*0120*/  NOP ;  /* 0x0000000000007918 */ /* 0x001fe20000000000 */
.L_x_1:
[----:B------:R-:W-:Y:S05]  /*0130*/  BSYNC B0 ;  /* 0x0000000000007941 */ /* 0x000fea0003800000 */
.L_x_0:
[----:B------:R-:W0:Y:S02]  /*0140*/  SHFL.IDX PT, R3, R0, RZ, 0x1f ;  /* 0x00001fff00037589 */ /* 0x000e2400000e0000 */
[----:B0-----:R-:W-:-:S13]  /*0150*/  ISETP.NE.AND P0, PT, R3, RZ, PT ;  /* 0x000000ff0300720c */ /* 0x001fda0003f05270 */
[----:B------:R-:W-:Y:S05]  /*0160*/  @P0 BRA `(.L_x_2) ;  /* 0x0000000000700947 */ /* 0x000fea0003800000 */
[----:B------:R-:W0:Y:S01]  /*0170*/  S2UR UR8, SR_CgaCtaId ;  /* 0x00000000000879c3 */ /* 0x000e220000008800 */
[----:B------:R-:W-:Y:S01]  /*0180*/  UMOV UR4, 0x400 ;  /* 0x0000040000047882 */ /* 0x000fe20000000000 */
[----:B------:R-:W-:Y:S01]  /*0190*/  UMOV UR5, 0x1 ;  /* 0x0000000100057882 */ /* 0x000fe20000000000 */
[----:B------:R-:W-:Y:S01]  /*01a0*/  UMOV UR6, 0x80 ;  /* 0x0000008000067882 */ /* 0x000fe20000000000 */
[----:B------:R-:W-:Y:S01]  /*01b0*/  ELECT P0, URZ, PT ;  /* 0x00000000003f782f */ /* 0x000fe20003800000 */
[----:B------:R-:W-:-:S04]  /*01c0*/  UIADD3 UR6, -UR6, 0x100000, URZ ;  /* 0x0010000006067890 */ /* 0x000fc8000fffe13f */
[----:B------:R-:W-:Y:S02]  /*01d0*/  USHF.L.U32 UR7, UR6, 0xb, URZ ;  /* 0x0000000b06077899 */ /* 0x000fe4000800063f */
[----:B------:R-:W-:Y:S02]  /*01e0*/  USHF.L.U32 UR6, UR6, 0x1, URZ ;  /* 0x0000000106067899 */ /* 0x000fe4000800063f */
[----:B0-----:R-:W-:Y:S02]  /*01f0*/  ULEA UR8, UR8, UR4, 0x18 ;  /* 0x0000000408087291 */ /* 0x001fe4000f8ec03f */
[----:B------:R-:W-:-:S04]  /*0200*/  UIADD3 UR4, -UR5, 0x100000, URZ ;  /* 0x0010000005047890 */ /* 0x000fc8000fffe13f */
[----:B------:R-:W-:Y:S02]  /*0210*/  USHF.L.U32 UR5, UR4, 0xb, URZ ;  /* 0x0000000b04057899 */ /* 0x000fe4000800063f */
[----:B------:R-:W-:Y:S01]  /*0220*/  USHF.L.U32 UR4, UR4, 0x1, URZ ;  /* 0x0000000104047899 */ /* 0x000fe2000800063f */
[----:B------:R-:W0:Y:S11]  /*0230*/  FENCE.VIEW.ASYNC.S ;  /* 0x00000000000073c6 */ /* 0x000e360000000000 */
[----:B0-----:R0:W1:Y:S01]  /*0240*/  SYNCS.EXCH.64 URZ, [UR8], UR4 ;  /* 0x00000004083f75b2 */ /* 0x0010620008000100 */
[----:B------:R0:W2:Y:S01]  /*0250*/  SYNCS.EXCH.64 URZ, [UR8+0x38], UR6 ;  /* 0x00003806083f75b2 */ /* 0x0000a20008000100 */
[----:B------:R0:W3:Y:S01]  /*0260*/  SYNCS.EXCH.64 URZ, [UR8+0x8], UR4 ;  /* 0x00000804083f75b2 */ /* 0x0000e20008000100 */
[----:B------:R0:W4:Y:S01]  /*0270*/  SYNCS.EXCH.64 URZ, [UR8+0x40], UR6 ;  /* 0x00004006083f75b2 */ /* 0x0001220008000100 */
[----:B------:R0:W0:Y:S01]  /*0280*/  SYNCS.EXCH.64 URZ, [UR8+0x10], UR4 ;  /* 0x00001004083f75b2 */ /* 0x0000220008000100 */
        /* <DEDUP_REMOVED lines=9> */
[----:B------:R-:W-:Y:S01]  /*0320*/  NOP ;  /* 0x0000000000007918 */ /* 0x000fe20000000000 */
.L_x_2:
[----:B------:R-:W5:Y:S01]  /*0330*/  SHFL.IDX PT, R6, R0, RZ, 0x1f ;  /* 0x00001fff00067589 */ /* 0x000f6200000e0000 */
[----:B------:R-:W-:Y:S01]  /*0340*/  ELECT P0, URZ, PT ;  /* 0x00000000003f782f */ /* 0x000fe20003800000 */
[----:B------:R-:W-:Y:S01]  /*0350*/  NOP ;  /* 0x0000000000007918 */ /* 0x000fe20000000000 */
[----:B------:R-:W-:Y:S01]  /*0360*/  ELECT P1, URZ, PT ;  /* 0x00000000003f782f */ /* 0x000fe20003820000 */
[----:B------:R-:W1:Y:S01]  /*0370*/  SHFL.IDX PT, R3, R0, RZ, 0x1f ;  /* 0x00001fff00037589 */ /* 0x000e6200000e0000 */
[----:B0-----:R-:W-:Y:S01]  /*0380*/  UMOV UR4, 0x20 ;  /* 0x0000002000047882 */ /* 0x001fe20000000000 */
[----:B------:R-:W-:Y:S01]  /*0390*/  UMOV UR11, 0x80 ;  /* 0x00000080000b7882 */ /* 0x000fe20000000000 */
[----:B------:R-:W-:Y:S01]  /*03a0*/  NOP ;  /* 0x0000000000007918 */ /* 0x000fe20000000000 */
[----:B------:R-:W0:Y:S01]  /*03b0*/  SHFL.IDX PT, R5, R5, RZ, 0x1f ;  /* 0x00001fff05057589 */ /* 0x000e2200000e0000 */
[C---:B------:R-:W-:Y:S01]  /*03c0*/  VIADD R31, R7.reuse, 0xffffffff ;  /* 0xffffffff071f7836 */ /* 0x040fe20000000000 */
[----:B------:R-:W-:Y:S01]  /*03d0*/  ULDC.64 UR36, c[0x0][0x208] ;  /* 0x0000820000247ab9 */ /* 0x000fe20000000a00 */
[----:B------:R-:W-:-:S03]  /*03e0*/  ISETP.NE.AND P2, PT, R7, RZ, PT ;  /* 0x000000ff0700720c */ /* 0x000fc60003f45270 */
[----:B------:R-:W-:Y:S02]  /*03f0*/  ISETP.GE.U32.AND P3, PT, R31, 0x2, PT ;  /* 0x000000021f00780c */ /* 0x000fe40003f66070 */
[----:B-----5:R-:W-:Y:S02]  /*0400*/  ISETP.NE.OR P0, PT, R6, RZ, !P0 ;  /* 0x000000ff0600720c */ /* 0x020fe40004705670 */
[----:B-1----:R-:W-:Y:S02]  /*0410*/  ISETP.NE.OR P1, PT, R3, RZ, !P1 ;  /* 0x000000ff0300720c */ /* 0x002fe40004f25670 */
[----:B------:R-:W-:Y:S02]  /*0420*/  SHF.R.S32.HI R3, RZ, 0x1f, R2 ;  /* 0x0000001fff037819 */ /* 0x000fe40000011402 */
[----:B0-----:R-:W-:Y:S02]  /*0430*/  R2UR UR43, R5 ;  /* 0x00000000052b72ca */ /* 0x001fe400000e0000 */
[----:B------:R-:W-:-:S05]  /*0440*/  LEA.HI R3, R3, R2, RZ, 0x2 ;  /* 0x0000000203037211 */ /* 0x000fca00078f10ff */
[----:B------:R-:W-:Y:S01]  /*0450*/  VOTEU.ALL UP0, P0 ;  /* 0x00000000003f7886 */ /* 0x000fe20000000000 */
[----:B------:R-:W-:Y:S01]  /*0460*/  LOP3.LUT R3, R3, 0xfffffffc, RZ, 0xc0, !PT ;  /* 0xfffffffc03037812 */ /* 0x000fe200078ec0ff */
[----:B------:R-:W-:-:S03]  /*0470*/  VOTEU.ALL UP1, P1 ;  /* 0x00000000003f7886 */ /* 0x000fc60000820000 */
[----:B------:R-:W0:Y:S01]  /*0480*/  @!UP0 S2UR UR7, SR_CgaCtaId ;  /* 0x00000000000789c3 */ /* 0x000e220000008800 */
[----:B------:R-:W-:Y:S01]  /*0490*/  @!UP0 UMOV UR6, 0x400 ;  /* 0x0000040000068882 */ /* 0x000fe20000000000 */
[----:B------:R-:W-:-:S04]  /*04a0*/  @!UP0 UIADD3 UR4, -UR4, 0x100000, URZ ;  /* 0x0010000004048890 */ /* 0x000fc8000fffe13f */
[----:B------:R-:W-:Y:S02]  /*04b0*/  @!UP0 USHF.L.U32 UR5, UR4, 0xb, URZ ;  /* 0x0000000b04058899 */ /* 0x000fe4000800063f */
[----:B------:R-:W-:Y:S01]  /*04c0*/  @!UP0 USHF.L.U32 UR4, UR4, 0x1, URZ ;  /* 0x0000000104048899 */ /* 0x000fe2000800063f */
[----:B------:R-:W-:Y:S01]  /*04d0*/  IMAD.IADD R14, R2, 0x1, -R3 ;  /* 0x00000001020e7824 */ /* 0x000fe200078e0a03 */
[----:B------:R-:W-:Y:S01]  /*04e0*/  @!UP1 UMOV UR9, 0x400 ;  /* 0x0000040000099882 */ /* 0x000fe20000000000 */
[----:B------:R-:W-:Y:S01]  /*04f0*/  VOTEU.ALL UP2, P1 ;  /* 0x00000000003f7886 */ /* 0x000fe20000840000 */
[----:B------:R-:W-:Y:S01]  /*0500*/  VOTEU.ALL UP3, P1 ;  /* 0x00000000003f7886 */ /* 0x000fe20000860000 */
[----:B------:R-:W-:Y:S01]  /*0510*/  VOTEU.ALL UP4, P1 ;  /* 0x00000000003f7886 */ /* 0x000fe20000880000 */
[----:B------:R-:W1:Y:S01]  /*0520*/  @!UP1 S2UR UR10, SR_CgaCtaId ;  /* 0x00000000000a99c3 */ /* 0x000e620000008800 */
[----:B------:R-:W-:Y:S01]  /*0530*/  VOTEU.ALL UP5, P1 ;  /* 0x00000000003f7886 */ /* 0x000fe200008a0000 */
[----:B------:R-:W-:-:S04]  /*0540*/  SHF.R.S32.HI R3, RZ, 0x1f, R4 ;  /* 0x0000001fff037819 */ /* 0x000fc80000011404 */
[----:B------:R-:W-:-:S04]  /*0550*/  LEA.HI R3, R3, R4, RZ, 0x7 ;  /* 0x0000000403037211 */ /* 0x000fc800078f38ff */
[----:B------:R-:W-:-:S05]  /*0560*/  LOP3.LUT R3, R3, 0xffffff80, RZ, 0xc0, !PT ;  /* 0xffffff8003037812 */ /* 0x000fca00078ec0ff */
[----:B------:R-:W-:Y:S01]  /*0570*/  IMAD.IADD R5, R4, 0x1, -R3 ;  /* 0x0000000104057824 */ /* 0x000fe200078e0a03 */
[----:B0-----:R-:W-:Y:S02]  /*0580*/  @!UP0 ULEA UR8, UR7, UR6, 0x18 ;  /* 0x0000000607088291 */ /* 0x001fe4000f8ec03f */
[----:B------:R-:W-:-:S04]  /*0590*/  @!UP1 UIADD3 UR6, -UR11, 0x100000, URZ ;  /* 0x001000000b069890 */ /* 0x000fc8000fffe13f */
[----:B------:R-:W-:Y:S02]  /*05a0*/  @!UP1 USHF.L.U32 UR7, UR6, 0xb, URZ ;  /* 0x0000000b06079899 */ /* 0x000fe4000800063f */
[----:B------:R-:W-:Y:S01]  /*05b0*/  @!UP1 USHF.L.U32 UR6, UR6, 0x1, URZ ;  /* 0x0000000106069899 */ /* 0x000fe2000800063f */
[----:B------:R-:W-:Y:S01]  /*05c0*/  VOTEU.ALL UP0, P0 ;  /* 0x00000000003f7886 */ /* 0x000fe20000000000 */
[----:B-1----:R-:W-:Y:S01]  /*05d0*/  @!UP1 ULEA UR9, UR10, UR9, 0x18 ;  /* 0x000000090a099291 */ /* 0x002fe2000f8ec03f */
[----:B------:R-:W-:Y:S02]  /*05e0*/  VOTEU.ALL UP1, P0 ;  /* 0x00000000003f7886 */ /* 0x000fe40000020000 */
[----:B------:R-:W-:Y:S01]  /*05f0*/  ULDC.64 UR10, c[0x0][0x598] ;  /* 0x00016600000a7ab9 */ /* 0x000fe20000000a00 */
[----:B------:R-:W-:Y:S01]  /*0600*/  ISETP.NE.AND P0, PT, R14, 0x3, PT ;  /* 0x000000030e00780c */ /* 0x000fe20003f05270 */
[----:B------:R-:W0:Y:S02]  /*0610*/  FENCE.VIEW.ASYNC.S ;  /* 0x00000000000073c6 */ /* 0x000e240000000000 */
[----:B0-----:R0:W2:Y:S01]  /*0620*/  @!UP0 SYNCS.EXCH.64 URZ, [UR8+0xa0], UR4 ;  /* 0x0000a004083f85b2 */ /* 0x0010a20008000100 */
[----:B------:R-:W-:-:S02]  /*0630*/  ISETP.NE.U32.AND P1, PT, RZ, UR10, PT ;  /* 0x0000000aff007c0c */ /* 0x000fc4000bf25070 */
[----:B------:R-:W-:Y:S02]  /*0640*/  ISETP.EQ.OR P0, PT, R14, RZ, !P0 ;  /* 0x000000ff0e00720c */ /* 0x000fe40004702670 */
[----:B------:R-:W-:Y:S02]  /*0650*/  ISETP.NE.AND.EX P1, PT, RZ, UR11, PT, P1 ;  /* 0x0000000bff007c0c */ /* 0x000fe4000bf25310 */
[----:B------:R-:W-:-:S04]  /*0660*/  ISETP.EQ.AND P0, PT, R7, RZ, P0 ;  /* 0x000000ff0700720c */ /* 0x000fc80000702270 */
[----:B------:R-:W-:-:S04]  /*0670*/  SEL R23, RZ, 0x1, !P0 ;  /* 0x00000001ff177807 */ /* 0x000fc80004000000 */
[----:B------:R-:W-:Y:S01]  /*0680*/  SEL R23, R23, 0x2, P3 ;  /* 0x0000000217177807 */ /* 0x000fe20001800000 */
[----:B------:R0:W2:Y:S01]  /*0690*/  @!UP1 SYNCS.EXCH.64 URZ, [UR8+0xa8], UR4 ;  /* 0x0000a804083f95b2 */ /* 0x0000a20008000100 */
[----:B------:R-:W-:Y:S01]  /*06a0*/  NOP ;  /* 0x0000000000007918 */ /* 0x000fe20000000000 */
[----:B------:R0:W2:Y:S01]  /*06b0*/  @!UP2 SYNCS.EXCH.64 URZ, [UR9+0x80], UR6 ;  /* 0x00008006093fa5b2 */ /* 0x0000a20008000100 */
[----:B------:R0:W2:Y:S01]  /*06c0*/  @!UP3 SYNCS.EXCH.64 URZ, [UR9+0x88], UR6 ;  /* 0x00008806093fb5b2 */ /* 0x0000a20008000100 */
[----:B------:R0:W2:Y:S01]  /*06d0*/  @!UP4 SYNCS.EXCH.64 URZ, [UR9+0x90], UR6 ;  /* 0x00009006093fc5b2 */ /* 0x0000a20008000100 */
[----:B------:R0:W2:Y:S01]  /*06e0*/  @!UP5 SYNCS.EXCH.64 URZ, [UR9+0x98], UR6 ;  /* 0x00009806093fd5b2 */ /* 0x0000a20008000100 */
[----:B------:R-:W-:Y:S01]  /*06f0*/  NOP ;  /* 0x0000000000007918 */ /* 0x000fe20000000000 */
[----:B--234-:R-:W-:Y:S06]  /*0700*/  BAR.SYNC.DEFER_BLOCKING 0x0 ;  /* 0x0000000000007b1d */ /* 0x01cfec0000010000 */
[----:B0-----:R-:W-:Y:S05]  /*0710*/  @!P1 BRA `(.L_x_3) ;  /* 0x00000000001c9947 */ /* 0x001fea0003800000 */
[----:B------:R-:W0:Y:S02]  /*0720*/  LDC.64 R2, c[0x0][0x598] ;  /* 0x00016600ff027b82 */ /* 0x000e240000000a00 */
[----:B0-----:R-:W2:Y:S02]  /*0730*/  LDG.E.64 R2, desc[UR36][R2.64] ;  /* 0x0000002402027981 */ /* 0x001ea4000c1e1b00 */
[----:B--2---:R-:W-:-:S04]  /*0740*/  ISETP.NE.U32.AND P0, PT, R2, RZ, PT ;  /* 0x000000ff0200720c */ /* 0x004fc80003f05070 */
[----:B------:R-:W-:-:S13]  /*0750*/  ISETP.NE.AND.EX P0, PT, R3, RZ, PT, P0 ;  /* 0x000000ff0300720c */ /* 0x000fda0003f05300 */
[----:B------:R-:W-:Y:S05]  /*0760*/  @!P0 BRA `(.L_x_3) ;  /* 0x0000000000088947 */ /* 0x000fea0003800000 */
[----:B------:R1:W5:Y:S01]  /*0770*/  LD.E R56, desc[UR36][R2.64] ;  /* 0x0000002402387980 */ /* 0x000362000c101900 */
[----:B------:R-:W-:Y:S05]  /*0780*/  BRA `(.L_x_4) ;  /* 0x0000000000247947 */ /* 0x000fea0003800000 */
.L_x_3:
[----:B------:R-:W-:Y:S02]  /*0790*/  ULDC.64 UR4, c[0x0][0x588] ;  /* 0x0001620000047ab9 */ /* 0x000fe40000000a00 */
[----:B------:R-:W-:-:S04]  /*07a0*/  ISETP.NE.U32.AND P0, PT, RZ, UR4, PT ;  /* 0x00000004ff007c0c */ /* 0x000fc8000bf05070 */
[----:B------:R-:W-:-:S13]  /*07b0*/  ISETP.NE.AND.EX P0, PT, RZ, UR5, PT, P0 ;  /* 0x00000005ff007c0c */ /* 0x000fda000bf05300 */
[----:B------:R-:W-:Y:S05]  /*07c0*/  @!P0 BRA `(.L_x_5) ;  /* 0x00000000000c8947 */ /* 0x000fea0003800000 */
[----:B------:R-:W0:Y:S02]  /*07d0*/  LDC.64 R56, c[0x0][0x588] ;  /* 0x00016200ff387b82 */ /* 0x000e240000000a00 */
[----:B0-----:R0:W5:Y:S01]  /*07e0*/  LDG.E R56, desc[UR36][R56.64] ;  /* 0x0000002438387981 */ /* 0x001162000c1e1900 */
[----:B------:R-:W-:Y:S05]  /*07f0*/  BRA `(.L_x_4) ;  /* 0x0000000000087947 */ /* 0x000fea0003800000 */
.L_x_5:
[----:B------:R-:W-:Y:S02]  /*0800*/  ULDC UR4, c[0x0][0x580] ;  /* 0x0001600000047ab9 */ /* 0x000fe40000000800 */
[----:B------:R-:W-:-:S07]  /*0810*/  IMAD.U32 R56, RZ, RZ, UR4 ;  /* 0x00000004ff387e24 */ /* 0x000fce000f8e00ff */
.L_x_4:
[----:B------:R-:W-:Y:S02]  /*0820*/  ULDC.64 UR4, c[0x0][0x5a0] ;  /* 0x0001680000047ab9 */ /* 0x000fe40000000a00 */
[----:B------:R-:W-:-:S04]  /*0830*/  ISETP.NE.U32.AND P0, PT, RZ, UR4, PT ;  /* 0x00000004ff007c0c */ /* 0x000fc8000bf05070 */
[----:B------:R-:W-:-:S13]  /*0840*/  ISETP.NE.AND.EX P0, PT, RZ, UR5, PT, P0 ;  /* 0x00000005ff007c0c */ /* 0x000fda000bf05300 */
[----:B------:R-:W-:Y:S05]  /*0850*/  @!P0 BRA `(.L_x_6) ;  /* 0x00000000001c8947 */ /* 0x000fea0003800000 */
[----:B-1----:R-:W1:Y:S02]  /*0860*/  LDC.64 R2, c[0x0][0x5a0] ;  /* 0x00016800ff027b82 */ /* 0x002e640000000a00 */
[----:B-1----:R-:W2:Y:S02]  /*0870*/  LDG.E.64 R2, desc[UR36][R2.64] ;  /* 0x0000002402027981 */ /* 0x002ea4000c1e1b00 */
[----:B--2---:R-:W-:-:S04]  /*0880*/  ISETP.NE.U32.AND P0, PT, R2, RZ, PT ;  /* 0x000000ff0200720c */ /* 0x004fc80003f05070 */
[----:B------:R-:W-:-:S13]  /*0890*/  ISETP.NE.AND.EX P0, PT, R3, RZ, PT, P0 ;  /* 0x000000ff0300720c */ /* 0x000fda0003f05300 */
[----:B------:R-:W-:Y:S05]  /*08a0*/  @!P0 BRA `(.L_x_6) ;  /* 0x0000000000088947 */ /* 0x000fea0003800000 */
[----:B0-----:R2:W5:Y:S01]  /*08b0*/  LD.E R57, desc[UR36][R2.64] ;  /* 0x0000002402397980 */ /* 0x001562000c101900 */
[----:B------:R-:W-:Y:S05]  /*08c0*/  BRA `(.L_x_7) ;  /* 0x0000000000247947 */ /* 0x000fea0003800000 */
.L_x_6:
[----:B------:R-:W-:Y:S02]  /*08d0*/  ULDC.64 UR4, c[0x0][0x590] ;  /* 0x0001640000047ab9 */ /* 0x000fe40000000a00 */
[----:B------:R-:W-:-:S04]  /*08e0*/  ISETP.NE.U32.AND P0, PT, RZ, UR4, PT ;  /* 0x00000004ff007c0c */ /* 0x000fc8000bf05070 */
[----:B------:R-:W-:-:S13]  /*08f0*/  ISETP.NE.AND.EX P0, PT, RZ, UR5, PT, P0 ;  /* 0x00000005ff007c0c */ /* 0x000fda000bf05300 */
[----:B------:R-:W-:Y:S05]  /*0900*/  @!P0 BRA `(.L_x_8) ;  /* 0x00000000000c8947 */ /* 0x000fea0003800000 */
[----:B-1----:R-:W0:Y:S02]  /*0910*/  LDC.64 R2, c[0x0][0x590] ;  /* 0x00016400ff027b82 */ /* 0x002e240000000a00 */
[----:B0-----:R0:W5:Y:S01]  /*0920*/  LDG.E R57, desc[UR36][R2.64] ;  /* 0x0000002402397981 */ /* 0x001162000c1e1900 */
[----:B------:R-:W-:Y:S05]  /*0930*/  BRA `(.L_x_7) ;  /* 0x0000000000087947 */ /* 0x000fea0003800000 */
.L_x_8:
[----:B------:R-:W-:Y:S02]  /*0940*/  ULDC UR4, c[0x0][0x584] ;  /* 0x0001610000047ab9 */ /* 0x000fe40000000800 */
[----:B0-----:R-:W-:-:S07]  /*0950*/  IMAD.U32 R57, RZ, RZ, UR4 ;  /* 0x00000004ff397e24 */ /* 0x001fce000f8e00ff */
.L_x_7:
[----:B012---:R-:W0:Y:S01]  /*0960*/  LDC R2, c[0x0][0x65c] ;  /* 0x00019700ff027b82 */ /* 0x007e220000000800 */
[----:B------:R-:W1:Y:S01]  /*0970*/  S2R R15, SR_CTAID.Y ;  /* 0x00000000000f7919 */ /* 0x000e620000002600 */
[----:B------:R-:W-:Y:S01]  /*0980*/  ULDC UR6, c[0x0][0x28c] ;  /* 0x0000a30000067ab9 */ /* 0x000fe20000000800 */
[----:B------:R-:W-:Y:S01]  /*0990*/  ISETP.NE.AND P0, PT, R7, 0x2, PT ;  /* 0x000000020700780c */ /* 0x000fe20003f05270 */
[----:B------:R-:W-:Y:S01]  /*09a0*/  UIADD3 UR6, UR6, 0x7f, URZ ;  /* 0x0000007f06067890 */ /* 0x000fe2000fffe03f */
[----:B------:R-:W2:Y:S01]  /*09b0*/  S2R R6, SR_CTAID.X ;  /* 0x0000000000067919 */ /* 0x000ea20000002500 */
[----:B------:R-:W-:Y:S01]  /*09c0*/  UMOV UR38, URZ ;  /* 0x0000003f00267c82 */ /* 0x000fe20008000000 */
[----:B------:R-:W-:Y:S01]  /*09d0*/  UMOV UR39, URZ ;  /* 0x0000003f00277c82 */ /* 0x000fe20008000000 */
[----:B------:R-:W-:Y:S01]  /*09e0*/  USHF.R.S32.HI UR7, URZ, 0x1f, UR6 ;  /* 0x0000001f3f077899 */ /* 0x000fe20008011406 */
[----:B------:R-:W-:-:S03]  /*09f0*/  ULDC.64 UR8, c[0x0][0x650] ;  /* 0x0001940000087ab9 */ /* 0x000fc60000000a00 */
[----:B------:R-:W-:-:S04]  /*0a00*/  ULEA.HI UR7, UR7, UR6, URZ, 0x7 ;  /* 0x0000000607077291 */ /* 0x000fc8000f8f383f */
[----:B------:R-:W-:Y:S01]  /*0a10*/  USHF.R.S32.HI UR40, URZ, 0x7, UR7 ;  /* 0x000000073f287899 */ /* 0x000fe20008011407 */
[----:B0-----:R-:W-:-:S13]  /*0a20*/  ISETP.NE.AND P1, PT, R2, 0x1, PT ;  /* 0x000000010200780c */ /* 0x001fda0003f25270 */
[----:B------:R-:W2:Y:S01]  /*0a30*/  @P1 LDC R17, c[0x0][0x10] ;  /* 0x00000400ff111b82 */ /* 0x000ea20000000800 */
[----:B-1----:R-:W-:Y:S02]  /*0a40*/  @P1 IMAD.MOV.U32 R8, RZ, RZ, R15 ;  /* 0x000000ffff081224 */ /* 0x002fe400078e000f */
[----:B------:R-:W-:Y:S02]  /*0a50*/  @P1 IMAD.MOV.U32 R9, RZ, RZ, RZ ;  /* 0x000000ffff091224 */ /* 0x000fe400078e00ff */
[----:B------:R-:W-:-:S03]  /*0a60*/  @P1 IMAD.MOV.U32 R7, RZ, RZ, RZ ;  /* 0x000000ffff071224 */ /* 0x000fc600078e00ff */
[----:B------:R-:W0:Y:S01]  /*0a70*/  @!P1 LDC R3, c[0x0][0xc] ;  /* 0x00000300ff039b82 */ /* 0x000e220000000800 */
[----:B------:R-:W-:Y:S01]  /*0a80*/  ULDC UR4, c[0x0][0xc] ;  /* 0x0000030000047ab9 */ /* 0x000fe20000000800 */
[----:B------:R-:W-:Y:S02]  /*0a90*/  ULDC UR5, c[0x0][0x10] ;  /* 0x0000040000057ab9 */ /* 0x000fe40000000800 */
[----:B------:R-:W-:-:S04]  /*0aa0*/  UIMAD.WIDE.U32 UR4, UR4, UR5, URZ ;  /* 0x00000005040472a5 */ /* 0x000fc8000f8e003f */
[----:B------:R-:W1:Y:S01]  /*0ab0*/  LDC R0, c[0x0][0x14] ;  /* 0x00000500ff007b82 */ /* 0x000e620000000800 */
[----:B--2---:R-:W-:-:S04]  /*0ac0*/  @P1 IMAD.WIDE.U32 R16, R6, R17, R8 ;  /* 0x0000001106101225 */ /* 0x004fc800078e0008 */
[----:B------:R-:W-:Y:S02]  /*0ad0*/  @P1 IMAD.IADD R17, R17, 0x1, R7 ;  /* 0x0000000111111824 */ /* 0x000fe400078e0207 */
[----:B------:R-:W-:Y:S02]  /*0ae0*/  IMAD.MOV.U32 R7, RZ, RZ, RZ ;  /* 0x000000ffff077224 */ /* 0x000fe400078e00ff */
[----:B0-----:R-:W-:-:S04]  /*0af0*/  @!P1 IMAD.WIDE.U32 R8, R3, R15, R6 ;  /* 0x0000000f03089225 */ /* 0x001fc800078e0006 */
[----:B------:R-:W-:Y:S02]  /*0b00*/  @!P1 IMAD.MOV.U32 R16, RZ, RZ, R8 ;  /* 0x000000ffff109224 */ /* 0x000fe400078e0008 */
[----:B-1----:R-:W-:-:S04]  /*0b10*/  IMAD.WIDE.U32 R10, R0, UR4, RZ ;  /* 0x00000004000a7c25 */ /* 0x002fc8000f8e00ff */
[----:B------:R-:W-:Y:S01]  /*0b20*/  IMAD R3, R0, UR5, RZ ;  /* 0x0000000500037c24 */ /* 0x000fe2000f8e02ff */
[----:B------:R0:W-:Y:S01]  /*0b30*/  STL.64 [R1], R10 ;  /* 0x0000000a01007387 */ /* 0x0001e20000100a00 */
[----:B------:R-:W-:Y:S02]  /*0b40*/  @!P1 IMAD.MOV.U32 R17, RZ, RZ, R9 ;  /* 0x000000ffff119224 */ /* 0x000fe400078e0009 */
[----:B------:R-:W-:Y:S01]  /*0b50*/  IMAD.IADD R0, R11, 0x1, R3 ;  /* 0x000000010b007824 */ /* 0x000fe200078e0203 */
[----:B------:R-:W-:Y:S06]  /*0b60*/  @P0 BRA `(.L_x_9) ;  /* 0x0000000000280947 */ /* 0x000fec0003800000 */
[----:B------:R-:W-:Y:S01]  /*0b70*/  UIMAD.WIDE.U32 UR4, UR40, 0x24924925, URZ ;  /* 0x24924925280478a5 */ /* 0x000fe2000f8e003f */
[----:B------:R-:W-:Y:S01]  /*0b80*/  IADD3 R16, P0, R16, R10, RZ ;  /* 0x0000000a10107210 */ /* 0x000fe20007f1e0ff */
[----:B------:R-:W-:Y:S02]  /*0b90*/  UISETP.GE.U32.AND UP0, UPT, UR40, 0x7, UPT ;  /* 0x000000072800788c */ /* 0x000fe4000bf06070 */
[----:B------:R-:W-:Y:S02]  /*0ba0*/  UIADD3 UR4, -UR5, UR40, URZ ;  /* 0x0000002805047290 */ /* 0x000fe4000fffe13f */
[----:B------:R-:W-:Y:S01]  /*0bb0*/  IMAD.X R17, R0, 0x1, R17, P0 ;  /* 0x0000000100117824 */ /* 0x000fe200000e0611 */
[----:B------:R-:W-:Y:S01]  /*0bc0*/  UMOV UR39, URZ ;  /* 0x0000003f00277c82 */ /* 0x000fe20008000000 */
[----:B------:R-:W-:-:S04]  /*0bd0*/  ULEA.HI UR4, UR4, UR5, URZ, 0x1f ;  /* 0x0000000504047291 */ /* 0x000fc8000f8ff83f */
[----:B------:R-:W-:-:S04]  /*0be0*/  USHF.R.U32.HI UR4, URZ, 0x2, UR4 ;  /* 0x000000023f047899 */ /* 0x000fc80008011604 */
[----:B------:R-:W-:Y:S02]  /*0bf0*/  @UP0 ULOP3.LUT UR39, UR4, 0x1, URZ, 0xc0, !UPT ;  /* 0x0000000104270892 */ /* 0x000fe4000f8ec03f */
[----:B------:R-:W-:-:S12]  /*0c00*/  UIMAD UR38, UR4, -0x7, UR40 ;  /* 0xfffffff9042678a4 */ /* 0x000fd8000f8e0228 */
.L_x_9:
[----:B------:R-:W-:Y:S01]  /*0c10*/  ISETP.GE.U32.AND P0, PT, R16, UR8, PT ;  /* 0x0000000810007c0c */ /* 0x000fe2000bf06070 */
[----:B------:R-:W-:Y:S01]  /*0c20*/  IMAD.MOV.U32 R22, RZ, RZ, -0x1 ;  /* 0xffffffffff167424 */ /* 0x000fe200078e00ff */
[----:B------:R-:W-:Y:S01]  /*0c30*/  PRMT R3, RZ, 0x7610, R3 ;  /* 0x00007610ff037816 */ /* 0x000fe20000000003 */
[----:B------:R-:W-:Y:S01]  /*0c40*/  IMAD.MOV.U32 R18, RZ, RZ, -0x1 ;  /* 0xffffffffff127424 */ /* 0x000fe200078e00ff */
[----:B------:R-:W-:Y:S01]  /*0c50*/  ISETP.GE.U32.AND.EX P0, PT, R17, UR9, PT, P0 ;  /* 0x0000000911007c0c */ /* 0x000fe2000bf06100 */
[----:B------:R-:W-:-:S12]  /*0c60*/  IMAD.MOV.U32 R19, RZ, RZ, -0x1 ;  /* 0xffffffffff137424 */ /* 0x000fd800078e00ff */
[----:B------:R-:W-:Y:S05]  /*0c70*/  @P0 BRA `(.L_x_10) ;  /* 0x0000000400580947 */ /* 0x000fea0003800000 */
[----:B------:R-:W1:Y:S01]  /*0c80*/  LDC.64 R20, c[0x0][0x628] ;  /* 0x00018a00ff147b82 */ /* 0x000e620000000a00 */
[----:B------:R-:W-:Y:S02]  /*0c90*/  IMAD.MOV.U32 R8, RZ, RZ, R16 ;  /* 0x000000ffff087224 */ /* 0x000fe400078e0010 */
[----:B------:R-:W-:-:S05]  /*0ca0*/  IMAD.MOV.U32 R9, RZ, RZ, R17 ;  /* 0x000000ffff097224 */ /* 0x000fca00078e0011 */
[----:B------:R-:W2:Y:S08]  /*0cb0*/  LDC R18, c[0x0][0x630] ;  /* 0x00018c00ff127b82 */ /* 0x000eb00000000800 */
[----:B------:R-:W3:Y:S01]  /*0cc0*/  LDC.64 R24, c[0x0][0x620] ;  /* 0x00018800ff187b82 */ /* 0x000ee20000000a00 */
[----:B-1----:R-:W-:-:S04]  /*0cd0*/  ISETP.NE.U32.AND P0, PT, R20, RZ, PT ;  /* 0x000000ff1400720c */ /* 0x002fc80003f05070 */
[----:B------:R-:W-:-:S13]  /*0ce0*/  ISETP.NE.AND.EX P0, PT, R21, RZ, PT, P0 ;  /* 0x000000ff1500720c */ /* 0x000fda0003f05300 */
[----:B--23--:R-:W-:Y:S05]  /*0cf0*/  @!P0 BRA `(.L_x_11) ;  /* 0x0000000000288947 */ /* 0x00cfea0003800000 */
[----:B------:R-:W1:Y:S02]  /*0d00*/  LDC R3, c[0x0][0x634] ;  /* 0x00018d00ff037b82 */ /* 0x000e640000000800 */
[----:B-1----:R-:W-:-:S05]  /*0d10*/  IADD3 R3, P0, R16, R3, RZ ;  /* 0x0000000310037210 */ /* 0x002fca0007f1e0ff */
[----:B------:R-:W-:-:S04]  /*0d20*/  IMAD.X R19, RZ, RZ, R17, P0 ;  /* 0x000000ffff137224 */ /* 0x000fc800000e0611 */
[----:B------:R-:W-:-:S04]  /*0d30*/  IMAD.WIDE.U32 R8, R19, R20, RZ ;  /* 0x0000001413087225 */ /* 0x000fc800078e00ff */
[----:B0-----:R-:W-:-:S04]  /*0d40*/  IMAD.WIDE.U32 R10, P0, R3, R21, R8 ;  /* 0x00000015030a7225 */ /* 0x001fc80007800008 */
[----:B------:R-:W-:-:S04]  /*0d50*/  IMAD.WIDE.U32 R8, R3, R20, RZ ;  /* 0x0000001403087225 */ /* 0x000fc800078e00ff */
[----:B------:R-:W-:Y:S01]  /*0d60*/  IMAD.X R13, RZ, RZ, RZ, P0 ;  /* 0x000000ffff0d7224 */ /* 0x000fe200000e06ff */
[----:B------:R-:W-:Y:S01]  /*0d70*/  IADD3 RZ, P0, R9, R10, RZ ;  /* 0x0000000a09ff7210 */ /* 0x000fe20007f1e0ff */
[----:B------:R-:W-:-:S04]  /*0d80*/  IMAD.MOV.U32 R12, RZ, RZ, R11 ;  /* 0x000000ffff0c7224 */ /* 0x000fc800078e000b */
[----:B------:R-:W-:-:S08]  /*0d90*/  IMAD.WIDE.U32.X R8, R19, R21, R12, P0 ;  /* 0x0000001513087225 */ /* 0x000fd000000e040c */
.L_x_11:
[-CC-:B------:R-:W-:Y:S01]  /*0da0*/  SHF.R.U64 R30, R8, R18.reuse, R9.reuse ;  /* 0x00000012081e7219 */ /* 0x180fe20000001209 */
[----:B------:R-:W1:Y:S01]  /*0db0*/  LDC R12, c[0x0][0x618] ;  /* 0x00018600ff0c7b82 */ /* 0x000e620000000800 */
[----:B------:R-:W-:Y:S01]  /*0dc0*/  SHF.R.U32.HI R7, RZ, R18, R9 ;  /* 0x00000012ff077219 */ /* 0x000fe20000011609 */
[----:B------:R-:W-:Y:S01]  /*0dd0*/  ULDC UR4, c[0x0][0x150] ;  /* 0x0000540000047ab9 */ /* 0x000fe20000000800 */
[----:B0-----:R-:W-:Y:S02]  /*0de0*/  IADD3 R11, P0, RZ, -R30, RZ ;  /* 0x8000001eff0b7210 */ /* 0x001fe40007f1e0ff */
[----:B------:R-:W-:-:S03]  /*0df0*/  I2FP.F32.U32 R3, R6 ;  /* 0x0000000600037245 */ /* 0x000fc60000201000 */
[----:B------:R-:W0:Y:S01]  /*0e00*/  LDC.64 R26, c[0x0][0x640] ;  /* 0x00019000ff1a7b82 */ /* 0x000e220000000a00 */
[----:B------:R-:W-:Y:S02]  /*0e10*/  IMAD.X R13, RZ, RZ, ~R7, P0 ;  /* 0x000000ffff0d7224 */ /* 0x000fe400000e0e07 */
[----:B------:R-:W-:Y:S01]  /*0e20*/  FMUL R3, R3, UR4 ;  /* 0x0000000403037c20 */ /* 0x000fe20008400000 */
[----:B------:R-:W-:Y:S01]  /*0e30*/  IMAD.WIDE.U32 R8, R11, R24, R16 ;  /* 0x000000180b087225 */ /* 0x000fe200078e0010 */
[----:B------:R-:W-:-:S03]  /*0e40*/  ULDC UR4, c[0x0][0x154] ;  /* 0x0000550000047ab9 */ /* 0x000fc60000000800 */
[----:B------:R-:W-:Y:S01]  /*0e50*/  IMAD R10, R13, R24, RZ ;  /* 0x000000180d0a7224 */ /* 0x000fe200078e02ff */
[----:B------:R-:W2:Y:S01]  /*0e60*/  LDC R7, c[0x0][0x144] ;  /* 0x00005100ff077b82 */ /* 0x000ea20000000800 */
[----:B------:R-:W3:Y:S02]  /*0e70*/  F2I.U32.TRUNC.NTZ R3, R3 ;  /* 0x0000000300037305 */ /* 0x000ee4000020f000 */
[----:B------:R-:W-:-:S04]  /*0e80*/  IMAD R11, R11, R25, R10 ;  /* 0x000000190b0b7224 */ /* 0x000fc800078e020a */
[----:B------:R-:W-:Y:S01]  /*0e90*/  IMAD.IADD R9, R9, 0x1, R11 ;  /* 0x0000000109097824 */ /* 0x000fe200078e020b */
[----:B------:R-:W4:Y:S01]  /*0ea0*/  LDC R18, c[0x0][0x608] ;  /* 0x00018200ff127b82 */ /* 0x000f220000000800 */
[----:B------:R-:W-:-:S03]  /*0eb0*/  IMAD.MOV.U32 R11, RZ, RZ, -0x1 ;  /* 0xffffffffff0b7424 */ /* 0x000fc600078e00ff */
[-C--:B-1----:R-:W-:Y:S02]  /*0ec0*/  SHF.R.U64 R22, R8, R12.reuse, R9 ;  /* 0x0000000c08167219 */ /* 0x082fe40000001209 */
[----:B------:R-:W-:Y:S02]  /*0ed0*/  I2FP.F32.U32 R8, R15 ;  /* 0x0000000f00087245 */ /* 0x000fe40000201000 */
[----:B------:R-:W1:Y:S01]  /*0ee0*/  LDC R24, c[0x0][0x658] ;  /* 0x00019600ff187b82 */ /* 0x000e620000000800 */
[----:B0-----:R-:W-:Y:S01]  /*0ef0*/  ISETP.NE.U32.AND P0, PT, R26, RZ, PT ;  /* 0x000000ff1a00720c */ /* 0x001fe20003f05070 */
[----:B---3--:R-:W-:Y:S01]  /*0f00*/  IMAD.MOV R10, RZ, RZ, -R3 ;  /* 0x000000ffff0a7224 */ /* 0x008fe200078e0a03 */
[----:B------:R-:W-:Y:S01]  /*0f10*/  SHF.R.U32.HI R9, RZ, R12, R9 ;  /* 0x0000000cff097219 */ /* 0x000fe20000011609 */
[----:B------:R-:W-:Y:S01]  /*0f20*/  FMUL R8, R8, UR4 ;  /* 0x0000000408087c20 */ /* 0x000fe20008400000 */
[----:B------:R-:W-:-:S03]  /*0f30*/  ISETP.NE.AND.EX P0, PT, R27, RZ, PT, P0 ;  /* 0x000000ff1b00720c */ /* 0x000fc60003f05300 */
[----:B------:R-:W0:Y:S01]  /*0f40*/  LDC R20, c[0x0][0x148] ;  /* 0x00005200ff147b82 */ /* 0x000e220000000800 */
[----:B--2---:R-:W-:-:S07]  /*0f50*/  IMAD R3, R7, R10, R6 ;  /* 0x0000000a07037224 */ /* 0x004fce00078e0206 */
[----:B------:R-:W2:Y:S01]  /*0f60*/  LDC R21, c[0x0][0x600] ;  /* 0x00018000ff157b82 */ /* 0x000ea20000000800 */
[-CC-:B----4-:R-:W-:Y:S02]  /*0f70*/  SHF.R.U64 R32, R22, R18.reuse, R9.reuse ;  /* 0x0000001216207219 */ /* 0x190fe40000001209 */
[----:B------:R-:W-:Y:S01]  /*0f80*/  SHF.R.U32.HI R7, RZ, R18, R9 ;  /* 0x00000012ff077219 */ /* 0x000fe20000011609 */
[----:B------:R-:W-:Y:S01]  /*0f90*/  IMAD.MOV.U32 R9, RZ, RZ, 0x1 ;  /* 0x00000001ff097424 */ /* 0x000fe200078e00ff */
[----:B------:R3:W4:Y:S03]  /*0fa0*/  F2I.U32.TRUNC.NTZ R18, R8 ;  /* 0x0000000800127305 */ /* 0x000726000020f000 */
[----:B------:R-:W0:Y:S01]  /*0fb0*/  LDC R25, c[0x0][0x648] ;  /* 0x00019200ff197b82 */ /* 0x000e220000000800 */
[-C--:B-1----:R-:W-:Y:S02]  /*0fc0*/  SHF.L.U32 R6, R11, R24.reuse, RZ ;  /* 0x000000180b067219 */ /* 0x082fe400000006ff */
[----:B------:R-:W-:-:S02]  /*0fd0*/  SHF.R.U64 R34, R32, R24, R7 ;  /* 0x0000001820227219 */ /* 0x000fc40000001207 */
[----:B------:R-:W-:Y:S02]  /*0fe0*/  LOP3.LUT R13, RZ, R6, RZ, 0x33, !PT ;  /* 0x00000006ff0d7212 */ /* 0x000fe400078e33ff */
[-C--:B------:R-:W-:Y:S01]  /*0ff0*/  SHF.R.U32.HI R7, RZ, R24.reuse, R7 ;  /* 0x00000018ff077219 */ /* 0x080fe20000011607 */
[----:B------:R-:W1:Y:S01]  /*1000*/  LDC R29, c[0x0][0x638] ;  /* 0x00018e00ff1d7b82 */ /* 0x000e620000000800 */
[----:B------:R-:W-:Y:S01]  /*1010*/  SHF.L.U32 R12, R9, R24, RZ ;  /* 0x00000018090c7219 */ /* 0x000fe200000006ff */
[----:B------:R-:W-:-:S06]  /*1020*/  IMAD.MOV.U32 R6, RZ, RZ, R34 ;  /* 0x000000ffff067224 */ /* 0x000fcc00078e0022 */
[----:B------:R-:W0:Y:S01]  /*1030*/  LDC R28, c[0x0][0x610] ;  /* 0x00018400ff1c7b82 */ /* 0x000e220000000800 */
[----:B---34-:R-:W-:Y:S05]  /*1040*/  @!P0 BRA `(.L_x_12) ;  /* 0x0000000000288947 */ /* 0x018fea0003800000 */
[----:B------:R-:W3:Y:S02]  /*1050*/  LDC R11, c[0x0][0x64c] ;  /* 0x00019300ff0b7b82 */ /* 0x000ee40000000800 */
[----:B---3--:R-:W-:-:S05]  /*1060*/  IADD3 R11, P0, R34, R11, RZ ;  /* 0x0000000b220b7210 */ /* 0x008fca0007f1e0ff */
[----:B------:R-:W-:-:S04]  /*1070*/  IMAD.X R19, RZ, RZ, R7, P0 ;  /* 0x000000ffff137224 */ /* 0x000fc800000e0607 */
[----:B------:R-:W-:-:S04]  /*1080*/  IMAD.WIDE.U32 R6, R19, R26, RZ ;  /* 0x0000001a13067225 */ /* 0x000fc800078e00ff */
[----:B------:R-:W-:-:S04]  /*1090*/  IMAD.WIDE.U32 R8, P0, R11, R27, R6 ;  /* 0x0000001b0b087225 */ /* 0x000fc80007800006 */
[----:B------:R-:W-:-:S04]  /*10a0*/  IMAD.WIDE.U32 R6, R11, R26, RZ ;  /* 0x0000001a0b067225 */ /* 0x000fc800078e00ff */
[----:B------:R-:W-:Y:S01]  /*10b0*/  IMAD.X R11, RZ, RZ, RZ, P0 ;  /* 0x000000ffff0b7224 */ /* 0x000fe200000e06ff */
[----:B------:R-:W-:Y:S01]  /*10c0*/  IADD3 RZ, P0, R7, R8, RZ ;  /* 0x0000000807ff7210 */ /* 0x000fe20007f1e0ff */
[----:B------:R-:W-:-:S04]  /*10d0*/  IMAD.MOV.U32 R10, RZ, RZ, R9 ;  /* 0x000000ffff0a7224 */ /* 0x000fc800078e0009 */
[----:B------:R-:W-:-:S08]  /*10e0*/  IMAD.WIDE.U32.X R6, R19, R27, R10, P0 ;  /* 0x0000001b13067225 */ /* 0x000fd000000e040a */
.L_x_12:
[----:B0-----:R-:W-:Y:S01]  /*10f0*/  SHF.R.U64 R6, R6, R25, R7 ;  /* 0x0000001906067219 */ /* 0x001fe20000001207 */
[----:B--2---:R-:W-:Y:S01]  /*1100*/  VIADD R7, R21, 0xffffffff ;  /* 0xffffffff15077836 */ /* 0x004fe20000000000 */
[----:B------:R-:W-:Y:S01]  /*1110*/  LOP3.LUT R13, R32, R13, RZ, 0xc0, !PT ;  /* 0x0000000d200d7212 */ /* 0x000fe200078ec0ff */
[----:B------:R-:W-:Y:S02]  /*1120*/  IMAD.MOV R18, RZ, RZ, -R18 ;  /* 0x000000ffff127224 */ /* 0x000fe400078e0a12 */
[----:B------:R-:W-:Y:S01]  /*1130*/  IMAD.MOV R8, RZ, RZ, -R6 ;  /* 0x000000ffff087224 */ /* 0x000fe200078e0a06 */
[----:B------:R-:W-:Y:S01]  /*1140*/  LOP3.LUT R7, R22, R7, RZ, 0xc0, !PT ;  /* 0x0000000716077212 */ /* 0x000fe200078ec0ff */
[----:B------:R-:W-:Y:S02]  /*1150*/  IMAD R12, R12, R6, R13 ;  /* 0x000000060c0c7224 */ /* 0x000fe400078e020d */
[----:B------:R-:W-:Y:S02]  /*1160*/  @P1 IMAD R3, R20, R18, R15 ;  /* 0x0000001214031224 */ /* 0x000fe400078e020f */
[----:B-1----:R-:W-:-:S02]  /*1170*/  IMAD R6, R8, R29, R34 ;  /* 0x0000001d08067224 */ /* 0x002fc400078e0222 */
[----:B------:R-:W-:Y:S02]  /*1180*/  IMAD R22, R12, R28, R3 ;  /* 0x0000001c0c167224 */ /* 0x000fe400078e0203 */
[----:B------:R-:W-:Y:S02]  /*1190*/  IMAD R7, R6, R21, R7 ;  /* 0x0000001506077224 */ /* 0x000fe400078e0207 */
[----:B------:R-:W-:Y:S02]  /*11a0*/  IMAD.MOV.U32 R3, RZ, RZ, 0x1 ;  /* 0x00000001ff037424 */ /* 0x000fe400078e00ff */
[----:B------:R-:W-:Y:S01]  /*11b0*/  IMAD.MOV.U32 R19, RZ, RZ, R30 ;  /* 0x000000ffff137224 */ /* 0x000fe200078e001e */
[----:B------:R-:W-:Y:S02]  /*11c0*/  SEL R18, R7, R22, !P1 ;  /* 0x0000001607127207 */ /* 0x000fe40004800000 */
[----:B------:R-:W-:-:S07]  /*11d0*/  SEL R22, R22, R7, !P1 ;  /* 0x0000000716167207 */ /* 0x000fce0004800000 */
.L_x_10:
[----:B------:R-:W-:Y:S05]  /*11e0*/  @!P2 BRA `(.L_x_13) ;  /* 0x0000003800e0a947 */ /* 0x000fea0003800000 */
[----:B------:R-:W-:-:S13]  /*11f0*/  ISETP.GT.U32.AND P0, PT, R31, 0x1, PT ;  /* 0x000000011f00780c */ /* 0x000fda0003f04070 */
[----:B------:R-:W-:Y:S05]  /*1200*/  @P0 EXIT ;  /* 0x000000000000094d */ /* 0x000fea0003800000 */
.L_x_14:
[----:B------:R-:W-:-:S08]  /*1210*/  NOP ;  /* 0x0000000000007918 */ /* 0x000fd00000000000 */
[----:B------:R-:W1:Y:S02]  /*1220*/  USETMAXREG.TRY_ALLOC.CTAPOOL UP0, 0xe8 ;  /* 0x000000e8000079c8 */ /* 0x000e640008000600 */
[----:B-1----:R-:W-:-:S13]  /*1230*/  PLOP3.LUT P0, PT, PT, PT, UP0, 0x80, 0x0 ;  /* 0x000000000000781c */ /* 0x002fda0003f0f008 */
[----:B------:R-:W-:Y:S05]  /*1240*/  @!P0 BRA `(.L_x_14) ;  /* 0xfffffffc00f08947 */ /* 0x000fea000383ffff */
[----:B------:R-:W-:-:S13]  /*1250*/  LOP3.LUT P0, RZ, R3, 0xff, RZ, 0xc0, !PT ;  /* 0x000000ff03ff7812 */ /* 0x000fda000780c0ff */
[----:B------:R-:W-:Y:S05]  /*1260*/  @!P0 EXIT ;  /* 0x000000000000894d */ /* 0x000fea0003800000 */
[----:B------:R-:W2:Y:S01]  /*1270*/  LDL.64 R8, [R1] ;  /* 0x0000000001087983 */ /* 0x000ea20000100a00 */
[----:B------:R-:W-:Y:S01]  /*1280*/  SHF.R.S32.HI R4, RZ, 0x1f, R5 ;  /* 0x0000001fff047819 */ /* 0x000fe20000011405 */
[----:B------:R-:W1:Y:S01]  /*1290*/  S2UR UR4, SR_CgaCtaId ;  /* 0x00000000000479c3 */ /* 0x000e620000008800 */
[----:B------:R-:W-:Y:S01]  /*12a0*/  UMOV UR41, 0x400 ;  /* 0x0000040000297882 */ /* 0x000fe20000000000 */
[----:B------:R-:W-:Y:S01]  /*12b0*/  UISETP.LT.AND UP0, UPT, UR40, 0x1, UPT ;  /* 0x000000012800788c */ /* 0x000fe2000bf01270 */
[CC--:B------:R-:W-:Y:S01]  /*12c0*/  LEA.HI R3, R4.reuse, R5.reuse, RZ, 0x2 ;  /* 0x0000000504037211 */ /* 0x0c0fe200078f10ff */
[----:B------:R-:W-:Y:S01]  /*12d0*/  UIADD3 UR5, UR43, -0x1, URZ ;  /* 0xffffffff2b057890 */ /* 0x000fe2000fffe03f */
[----:B------:R-:W-:Y:S01]  /*12e0*/  LEA.HI R4, R4, R5, RZ, 0x5 ;  /* 0x0000000504047211 */ /* 0x000fe200078f28ff */
[----:B------:R-:W-:Y:S01]  /*12f0*/  USEL UR42, UR40, 0x1, UP0 ;  /* 0x00000001282a7887 */ /* 0x000fe20008000000 */
[--C-:B------:R-:W-:Y:S01]  /*1300*/  SHF.R.S32.HI R58, RZ, 0x2, R3.reuse ;  /* 0x00000002ff3a7819 */ /* 0x100fe20000011403 */
[----:B------:R-:W3:Y:S01]  /*1310*/  LDC R64, c[0x0][0x658] ;  /* 0x00019600ff407b82 */ /* 0x000ee20000000800 */
[----:B------:R-:W-:Y:S01]  /*1320*/  SHF.R.S32.HI R7, RZ, 0x1f, R3 ;  /* 0x0000001fff077819 */ /* 0x000fe20000011403 */
[----:B------:R-:W-:Y:S01]  /*1330*/  UISETP.NE.AND UP0, UPT, UR5, URZ, UPT ;  /* 0x0000003f0500728c */ /* 0x000fe2000bf05270 */
[----:B------:R-:W-:Y:S01]  /*1340*/  LOP3.LUT R6, R3, 0xfffffffc, RZ, 0xc0, !PT ;  /* 0xfffffffc03067812 */ /* 0x000fe200078ec0ff */
[----:B------:R-:W-:Y:S01]  /*1350*/  ULDC UR8, c[0x0][0x284] ;  /* 0x0000a10000087ab9 */ /* 0x000fe20000000800 */
[----:B------:R-:W-:Y:S01]  /*1360*/  LEA.HI R7, R7, R58, RZ, 0x3 ;  /* 0x0000003a07077211 */ /* 0x000fe200078f18ff */
[----:B------:R-:W-:Y:S01]  /*1370*/  USEL UR7, URZ, 0x1, UP0 ;  /* 0x000000013f077887 */ /* 0x000fe20008000000 */
[----:B------:R-:W-:Y:S01]  /*1380*/  SHF.R.S32.HI R3, RZ, 0x5, R4 ;  /* 0x00000005ff037819 */ /* 0x000fe20000011404 */
[----:B------:R-:W4:Y:S01]  /*1390*/  LDC.64 R62, c[0x0][0x5c8] ;  /* 0x00017200ff3e7b82 */ /* 0x000f220000000a00 */
[----:B------:R-:W-:Y:S01]  /*13a0*/  LOP3.LUT R7, R7, 0xfffffff8, RZ, 0xc0, !PT ;  /* 0xfffffff807077812 */ /* 0x000fe200078ec0ff */
[----:B------:R-:W-:Y:S01]  /*13b0*/  IMAD.IADD R6, R5, 0x1, -R6 ;  /* 0x0000000105067824 */ /* 0x000fe200078e0a06 */
[----:B------:R-:W-:Y:S01]  /*13c0*/  LOP3.LUT R72, R23, 0x1, RZ, 0xfc, !PT ;  /* 0x0000000117487812 */ /* 0x000fe200078efcff */
[----:B------:R-:W-:Y:S01]  /*13d0*/  IMAD.MOV.U32 R5, RZ, RZ, 0x1 ;  /* 0x00000001ff057424 */ /* 0x000fe200078e00ff */
[----:B------:R-:W-:Y:S01]  /*13e0*/  USHF.L.U32 UR47, UR40, 0x1, URZ ;  /* 0x00000001282f7899 */ /* 0x000fe2000800063f */
[----:B------:R-:W-:Y:S01]  /*13f0*/  IMAD.IADD R58, R58, 0x1, -R7 ;  /* 0x000000013a3a7824 */ /* 0x000fe200078e0a07 */
[----:B------:R-:W-:Y:S01]  /*1400*/  UIADD3 UR42, -UR42, UR40, URZ ;  /* 0x000000282a2a7290 */ /* 0x000fe2000fffe13f */
[----:B------:R-:W0:Y:S01]  /*1410*/  LDC R65, c[0x0][0x288] ;  /* 0x0000a200ff417b82 */ /* 0x000e220000000800 */
[----:B-1----:R-:W-:Y:S01]  /*1420*/  ULEA UR41, UR4, UR41, 0x18 ;  /* 0x0000002904297291 */ /* 0x002fe2000f8ec03f */
[C-C-:B------:R-:W-:Y:S01]  /*1430*/  IMAD R69, R3.reuse, -0x10, -R58.reuse ;  /* 0xfffffff003457824 */ /* 0x140fe200078e0a3a */
[--C-:B------:R-:W-:Y:S01]  /*1440*/  SHF.R.S32.HI R59, RZ, 0x1f, R58.reuse ;  /* 0x0000001fff3b7819 */ /* 0x100fe2000001143a */
[----:B------:R-:W-:Y:S01]  /*1450*/  USHF.L.U32 UR4, UR5, 0x3, URZ ;  /* 0x0000000305047899 */ /* 0x000fe2000800063f */
[----:B------:R-:W-:Y:S01]  /*1460*/  IMAD.SHL.U32 R60, R6, 0x2, RZ ;  /* 0x00000002063c7824 */ /* 0x000fe200078e00ff */
[----:B------:R-:W-:Y:S01]  /*1470*/  UIADD3 UR6, UR41, 0x1c180, URZ ;  /* 0x0001c18029067890 */ /* 0x000fe2000fffe03f */
[----:B------:R-:W-:Y:S01]  /*1480*/  IMAD.U32 R73, RZ, RZ, UR7 ;  /* 0x00000007ff497e24 */ /* 0x000fe2000f8e00ff */
[----:B------:R-:W1:Y:S01]  /*1490*/  LDC R67, c[0x0][0x600] ;  /* 0x00018000ff437b82 */ /* 0x000e620000000800 */
[----:B------:R-:W-:Y:S01]  /*14a0*/  IMAD.WIDE R58, R3, 0x10, R58 ;  /* 0x00000010033a7825 */ /* 0x000fe200078e023a */
[----:B------:R-:W-:Y:S01]  /*14b0*/  UIADD3 UR5, UR41, 0x180, URZ ;  /* 0x0000018029057890 */ /* 0x000fe2000fffe03f */
[----:B------:R-:W-:Y:S01]  /*14c0*/  SHF.R.S32.HI R61, RZ, 0x1f, R60 ;  /* 0x0000001fff3d7819 */ /* 0x000fe2000001143c */
[----:B------:R-:W-:Y:S01]  /*14d0*/  USHF.R.U32.HI UR6, URZ, 0x4, UR6 ;  /* 0x000000043f067899 */ /* 0x000fe20008011606 */
[----:B------:R-:W-:Y:S01]  /*14e0*/  IMAD.MOV.U32 R3, RZ, RZ, -0x1 ;  /* 0xffffffffff037424 */ /* 0x000fe200078e00ff */
[----:B------:R-:W-:Y:S01]  /*14f0*/  UIADD3 UR48, UR41, 0x80, URZ ;  /* 0x0000008029307890 */ /* 0x000fe2000fffe03f */
[----:B------:R-:W-:Y:S01]  /*1500*/  VIADD R69, R69, UR8 ;  /* 0x0000000845457c36 */ /* 0x000fe20008000000 */
[----:B------:R-:W-:Y:S01]  /*1510*/  ULOP3.LUT UR4, UR4, 0x8, URZ, 0xc0, !UPT ;  /* 0x0000000804047892 */ /* 0x000fe2000f8ec03f */
[C---:B----4-:R-:W-:Y:S01]  /*1520*/  SHF.L.U64.HI R63, R62.reuse, 0x3, R63 ;  /* 0x000000033e3f7819 */ /* 0x050fe2000001023f */
[----:B------:R-:W-:Y:S01]  /*1530*/  USHF.R.U32.HI UR5, URZ, 0x4, UR5 ;  /* 0x000000043f057899 */ /* 0x000fe20008011605 */
[-C--:B---3--:R-:W-:Y:S01]  /*1540*/  SHF.L.U32 R3, R3, R64.reuse, RZ ;  /* 0x0000004003037219 */ /* 0x088fe200000006ff */
[----:B------:R-:W-:Y:S01]  /*1550*/  ULOP3.LUT UR6, UR6, 0x3fff, URZ, 0xc0, !UPT ;  /* 0x00003fff06067892 */ /* 0x000fe2000f8ec03f */
[----:B------:R-:W-:Y:S01]  /*1560*/  SHF.L.U32 R64, R5, R64, RZ ;  /* 0x0000004005407219 */ /* 0x000fe200000006ff */
[----:B------:R-:W-:Y:S01]  /*1570*/  IMAD.SHL.U32 R62, R62, 0x8, RZ ;  /* 0x000000083e3e7824 */ /* 0x000fe200078e00ff */
[----:B------:R-:W-:Y:S01]  /*1580*/  LOP3.LUT R68, RZ, R3, RZ, 0x33, !PT ;  /* 0x00000003ff447212 */ /* 0x000fe200078e33ff */
[----:B0-----:R-:W-:Y:S01]  /*1590*/  IMAD R65, R6, -0x2, R65 ;  /* 0xfffffffe06417824 */ /* 0x001fe200078e0241 */
[----:B------:R-:W-:-:S02]  /*15a0*/  ULEA UR43, UR43, UR48, 0x3 ;  /* 0x000000302b2b7291 */ /* 0x000fc4000f8e183f */
[----:B------:R-:W-:Y:S02]  /*15b0*/  ULOP3.LUT UR49, UR4, 0x8, URZ, 0x3c, !UPT ;  /* 0x0000000804317892 */ /* 0x000fe4000f8e3c3f */
[----:B------:R-:W-:Y:S02]  /*15c0*/  ULOP3.LUT UR44, UR4, 0x18, URZ, 0x3c, !UPT ;  /* 0x00000018042c7892 */ /* 0x000fe4000f8e3c3f */
[----:B------:R-:W-:Y:S01]  /*15d0*/  ULOP3.LUT UR45, UR5, 0x3fff, URZ, 0xc0, !UPT ;  /* 0x00003fff052d7892 */ /* 0x000fe2000f8ec03f */
[----:B-1----:R-:W-:Y:S01]  /*15e0*/  VIADD R67, R67, 0xffffffff ;  /* 0xffffffff43437836 */ /* 0x002fe20000000000 */
[----:B------:R-:W-:Y:S01]  /*15f0*/  ULOP3.LUT UR46, UR6, 0x10000, URZ, 0xfc, !UPT ;  /* 0x00010000062e7892 */ /* 0x000fe2000f8efc3f */
[----:B--2---:R-:W-:-:S11]  /*1600*/  SHF.L.U64.HI R66, R8, 0x1, R0 ;  /* 0x0000000108427819 */ /* 0x004fd60000010200 */
.L_x_98:
[----:B------:R-:W-:-:S04]  /*1610*/  SHF.L.U32 R0, R73, 0x1f, RZ ;  /* 0x0000001f49007819 */ /* 0x000fc800000006ff */
[----:B------:R-:W0:Y:S02]  /*1620*/  SYNCS.PHASECHK.TRANS64.TRYWAIT P0, [UR43+-0x8], R0 ;  /* 0xfffff800ff0075a7 */ /* 0x000e24000800016b */
[----:B01-34-:R-:W-:Y:S05]  /*1630*/  @!P0 BRA `(.L_x_15) ;  /* 0x0000004800388947 */ /* 0x01bfea0003800000 */
.L_x_123:
[----:B------:R-:W-:Y:S02]  /*1640*/  ULDC UR4, c[0x0][0x28c] ;  /* 0x0000a30000047ab9 */ /* 0x000fe40000000800 */
[----:B------:R-:W-:-:S13]  /*1650*/  ISETP.LT.AND P0, PT, RZ, UR4, PT ;  /* 0x00000004ff007c0c */ /* 0x000fda000bf01270 */
[----:B------:R-:W-:Y:S05]  /*1660*/  @P0 BRA `(.L_x_16) ;  /* 0x0000000000400947 */ /* 0x000fea0003800000 */
[----:B0-----:R-:W-:Y:S01]  /*1670*/  MOV R0, 0x0 ;  /* 0x0000000000007802 */ /* 0x001fe20000000f00 */
[----:B------:R-:W-:Y:S01]  /*1680*/  ULDC.64 UR4, c[0x4][0x68] ;  /* 0x01001a0000047ab9 */ /* 0x000fe20000000a00 */
[----:B------:R-:W-:Y:S01]  /*1690*/  ULDC.64 UR6, c[0x4][0x8] ;  /* 0x0100020000067ab9 */ /* 0x000fe20000000a00 */
[----:B------:R-:W-:Y:S01]  /*16a0*/  IMAD.U32 R4, RZ, RZ, UR4 ;  /* 0x00000004ff047e24 */ /* 0x000fe2000f8e00ff */
[----:B------:R0:W1:Y:S01]  /*16b0*/  LDC.64 R14, c[0x4][R0] ;  /* 0x01000000000e7b82 */ /* 0x0000620000000a00 */
[----:B------:R-:W-:Y:S01]  /*16c0*/  IMAD.U32 R5, RZ, RZ, UR5 ;  /* 0x00000005ff057e24 */ /* 0x000fe2000f8e00ff */
[----:B------:R-:W-:Y:S01]  /*16d0*/  ULDC.64 UR4, c[0x4][0x70] ;  /* 0x01001c0000047ab9 */ /* 0x000fe20000000a00 */
[----:B------:R-:W-:Y:S02]  /*16e0*/  IMAD.U32 R10, RZ, RZ, UR6 ;  /* 0x00000006ff0a7e24 */ /* 0x000fe4000f8e00ff */
[----:B------:R-:W-:Y:S02]  /*16f0*/  IMAD.U32 R6, RZ, RZ, UR4 ;  /* 0x00000004ff067e24 */ /* 0x000fe4000f8e00ff */
[----:B------:R-:W-:-:S02]  /*1700*/  IMAD.U32 R7, RZ, RZ, UR5 ;  /* 0x00000005ff077e24 */ /* 0x000fc4000f8e00ff */
[----:B------:R-:W-:Y:S02]  /*1710*/  IMAD.U32 R11, RZ, RZ, UR7 ;  /* 0x00000007ff0b7e24 */ /* 0x000fe4000f8e00ff */
[----:B------:R-:W-:Y:S02]  /*1720*/  IMAD.MOV.U32 R8, RZ, RZ, 0x1e1 ;  /* 0x000001e1ff087424 */ /* 0x000fe400078e00ff */
[----:B------:R-:W-:Y:S02]  /*1730*/  IMAD.MOV.U32 R12, RZ, RZ, 0x1 ;  /* 0x00000001ff0c7424 */ /* 0x000fe400078e00ff */
[----:B0-----:R-:W-:-:S07]  /*1740*/  IMAD.MOV.U32 R13, RZ, RZ, RZ ;  /* 0x000000ffff0d7224 */ /* 0x001fce00078e00ff */
[----:B------:R-:W-:-:S07]  /*1750*/  LEPC R20, `(.L_x_16) ;  /* 0x000000001014794e */ /* 0x000fce0000000000 */
[----:B-1---5:R-:W-:Y:S05]  /*1760*/  CALL.ABS.NOINC R14 ;  /* 0x000000000e007343 */ /* 0x022fea0003c00000 */
.L_x_16:
[----:B------:R-:W-:-:S13]  /*1770*/  ISETP.NE.AND P0, PT, R72, 0x3, PT ;  /* 0x000000034800780c */ /* 0x000fda0003f05270 */
[----:B------:R-:W-:Y:S05]  /*1780*/  @!P0 BRA `(.L_x_17) ;  /* 0x0000000000048947 */ /* 0x000fea0003800000 */
[----:B------:R-:W-:Y:S01]  /*1790*/  BPT.TRAP 0x1 ;  /* 0x000000040000795c */ /* 0x000fe20000300000 */
.L_x_17:
[----:B0-----:R-:W-:Y:S02]  /*17a0*/  IMAD.U32 R3, RZ, RZ, UR38 ;  /* 0x00000026ff037e24 */ /* 0x001fe4000f8e00ff */
[----:B------:R-:W-:-:S03]  /*17b0*/  IMAD.U32 R0, RZ, RZ, UR39 ;  /* 0x00000027ff007e24 */ /* 0x000fc6000f8e00ff */
[----:B------:R-:W-:Y:S02]  /*17c0*/  LEA R3, R3, UR41, 0x3 ;  /* 0x0000002903037c11 */ /* 0x000fe4000f8e18ff */
[----:B------:R-:W-:-:S04]  /*17d0*/  SHF.L.U32 R0, R0, 0x1f, RZ ;  /* 0x0000001f00007819 */ /* 0x000fc800000006ff */
[----:B------:R0:W1:Y:S01]  /*17e0*/  SYNCS.PHASECHK.TRANS64.TRYWAIT P1, [R3+URZ], R0 ;  /* 0x00000000030075a7 */ /* 0x000062000802017f */
[----:B------:R-:W-:Y:S05]  /*17f0*/  @!P0 BRA `(.L_x_18) ;  /* 0x0000000000048947 */ /* 0x000fea0003800000 */
[----:B------:R-:W-:Y:S01]  /*1800*/  BPT.TRAP 0x1 ;  /* 0x000000040000795c */ /* 0x000fe20000300000 */
.L_x_18:
[----:B-1----:R-:W-:Y:S05]  /*1810*/  @P1 BRA `(.L_x_19) ;  /* 0x0000000000081947 */ /* 0x002fea0003800000 */
[----:B------:R-:W1:Y:S02]  /*1820*/  SYNCS.PHASECHK.TRANS64.TRYWAIT P1, [R3+URZ], R0 ;  /* 0x00000000030075a7 */ /* 0x000e64000802017f */
[----:B-1----:R-:W-:Y:S05]  /*1830*/  @!P1 BRA `(.L_x_20) ;  /* 0x0000004400d09947 */ /* 0x002fea0003800000 */
.L_x_19:
[----:B------:R-:W-:Y:S05]  /*1840*/  WARPSYNC.ALL ;  /* 0x0000000000007948 */ /* 0x000fea0003800000 */
[----:B------:R-:W-:Y:S01]  /*1850*/  ULEA UR8, UR38, UR45, 0xa ;  /* 0x0000002d26087291 */ /* 0x000fe2000f8e503f */
[----:B------:R-:W-:Y:S01]  /*1860*/  WARPGROUP.ARRIVE ;  /* 0x00000000000079c5 */ /* 0x000fe20000000000 */
[----:B------:R-:W-:Y:S01]  /*1870*/  ULEA UR9, UR38, UR46, 0xa ;  /* 0x0000002e26097291 */ /* 0x000fe2000f8e503f */
[----:B01----:R-:W-:Y:S01]  /*1880*/  IMAD.U32 R0, RZ, RZ, UR42 ;  /* 0x0000002aff007e24 */ /* 0x003fe2000f8e00ff */
[----:B------:R-:W-:Y:S01]  /*1890*/  UMOV UR5, 0x40000040 ;  /* 0x4000004000057882 */ /* 0x000fe20000000000 */
[----:B------:R-:W-:-:S02]  /*18a0*/  UMOV UR7, 0x40000040 ;  /* 0x4000004000077882 */ /* 0x000fc40000000000 */
[----:B------:R-:W-:Y:S01]  /*18b0*/  UMOV UR4, UR8 ;  /* 0x0000000800047c82 */ /* 0x000fe20008000000 */
[----:B------:R-:W-:Y:S01]  /*18c0*/  ISETP.GE.AND P1, PT, R0, 0x1, PT ;  /* 0x000000010000780c */ /* 0x000fe20003f26270 */
[----:B------:R-:W-:Y:S02]  /*18d0*/  UMOV UR6, UR9 ;  /* 0x0000000900067c82 */ /* 0x000fe40008000000 */
[----:B------:R-:W-:Y:S01]  /*18e0*/  HGMMA.64x64x16.F32 R24, gdesc[UR4].tnspA, RZ, !UPT, gsb0 ;  /* 0x20e00000041879f0 */ /* 0x000fe2000c0008ff */
[----:B------:R-:W-:Y:S02]  /*18f0*/  UIADD3 UR4, UR8, 0x80, URZ ;  /* 0x0000008008047890 */ /* 0x000fe4000fffe03f */
[----:B------:R-:W-:Y:S01]  /*1900*/  UIADD3 UR6, UR9, 0x2, URZ ;  /* 0x0000000209067890 */ /* 0x000fe2000fffe03f */
[----:B------:R-:W-:Y:S01]  /*1910*/  UMOV UR5, 0x40000040 ;  /* 0x4000004000057882 */ /* 0x000fe20000000000 */
[----:B------:R-:W-:Y:S01]  /*1920*/  UMOV UR7, 0x40000040 ;  /* 0x4000004000077882 */ /* 0x000fe20000000000 */
[----:B------:R-:W-:-:S02]  /*1930*/  WARPGROUP.DEPBAR.LE gsb0, 0x0 ;  /* 0x00008000000079c5 */ /* 0x000fc40000010000 */
[----:B------:R-:W-:-:S06]  /*1940*/  WARPGROUP.ARRIVE ;  /* 0x00000000000079c5 */ /* 0x000fcc0000000000 */
[----:B------:R-:W-:Y:S01]  /*1950*/  HGMMA.64x64x16.F32 R24, gdesc[UR4].tnspA, R24, gsb0 ;  /* 0x20e00000041879f0 */ /* 0x000fe20008000818 */
[----:B------:R-:W-:Y:S02]  /*1960*/  UIADD3 UR4, UR8, 0x100, URZ ;  /* 0x0000010008047890 */ /* 0x000fe4000fffe03f */
[----:B------:R-:W-:Y:S01]  /*1970*/  UIADD3 UR6, UR9, 0x4, URZ ;  /* 0x0000000409067890 */ /* 0x000fe2000fffe03f */
[----:B------:R-:W-:Y:S01]  /*1980*/  UMOV UR5, 0x40000040 ;  /* 0x4000004000057882 */ /* 0x000fe20000000000 */
[----:B------:R-:W-:Y:S01]  /*1990*/  UMOV UR7, 0x40000040 ;  /* 0x4000004000077882 */ /* 0x000fe20000000000 */
[----:B------:R-:W-:Y:S02]  /*19a0*/  WARPGROUP.DEPBAR.LE gsb0, 0x0 ;  /* 0x00008000000079c5 */ /* 0x000fe40000010000 */
        /* <DEDUP_REMOVED lines=36> */
[----:B------:R-:W-:Y:S03]  /*1bf0*/  HGMMA.64x64x16.F32 R24, gdesc[UR4].tnspA, R24, gsb0 ;  /* 0x20e00000041879f0 */ /* 0x000fe60008000818 */
[----:B------:R-:W-:Y:S02]  /*1c00*/  WARPGROUP.DEPBAR.LE gsb0, 0x0 ;  /* 0x00008000000079c5 */ /* 0x000fe40000010000 */
[----:B------:R-:W-:Y:S05]  /*1c10*/  @!P1 BRA `(.L_x_21) ;  /* 0x0000000400809947 */ /* 0x000fea0003800000 */
[----:B------:R-:W-:Y:S01]  /*1c20*/  UIADD3 UR8, UR38, 0x1, URZ ;  /* 0x0000000126087890 */ /* 0x000fe2000fffe03f */
[----:B------:R-:W-:Y:S01]  /*1c30*/  IMAD.U32 R0, RZ, RZ, UR42 ;  /* 0x0000002aff007e24 */ /* 0x000fe2000f8e00ff */
[----:B------:R-:W-:Y:S02]  /*1c40*/  UMOV UR9, UR38 ;  /* 0x0000002600097c82 */ /* 0x000fe40008000000 */
[----:B------:R-:W-:-:S04]  /*1c50*/  UISETP.NE.AND UP0, UPT, UR8, 0x7, UPT ;  /* 0x000000070800788c */ /* 0x000fc8000bf05270 */
[----:B------:R-:W-:Y:S02]  /*1c60*/  USEL UR4, URZ, 0x1, UP0 ;  /* 0x000000013f047887 */ /* 0x000fe40008000000 */
[----:B------:R-:W-:Y:S02]  /*1c70*/  USEL UR8, UR8, URZ, UP0 ;  /* 0x0000003f08087287 */ /* 0x000fe40008000000 */
[----:B------:R-:W-:-:S06]  /*1c80*/  ULOP3.LUT UR4, UR39, UR4, URZ, 0x3c, !UPT ;  /* 0x0000000427047292 */ /* 0x000fcc000f8e3c3f */
[----:B------:R-:W-:-:S07]  /*1c90*/  IMAD.U32 R5, RZ, RZ, UR4 ;  /* 0x00000004ff057e24 */ /* 0x000fce000f8e00ff */
.L_x_28:
[----:B01----:R-:W-:Y:S05]  /*1ca0*/  @!P0 BRA `(.L_x_22) ;  /* 0x0000000000048947 */ /* 0x003fea0003800000 */
[----:B------:R-:W-:Y:S01]  /*1cb0*/  BPT.TRAP 0x1 ;  /* 0x000000040000795c */ /* 0x000fe20000300000 */
.L_x_22:
[----:B------:R-:W-:Y:S01]  /*1cc0*/  ULEA UR4, UR8, UR41, 0x3 ;  /* 0x0000002908047291 */ /* 0x000fe2000f8e183f */
[----:B------:R-:W-:-:S08]  /*1cd0*/  SHF.L.U32 R3, R5, 0x1f, RZ ;  /* 0x0000001f05037819 */ /* 0x000fd000000006ff */
[----:B------:R0:W1:Y:S01]  /*1ce0*/  SYNCS.PHASECHK.TRANS64.TRYWAIT P1, [UR4], R3 ;  /* 0x00000003ff0075a7 */ /* 0x0000620008020144 */
[----:B------:R-:W-:Y:S05]  /*1cf0*/  @!P0 BRA `(.L_x_23) ;  /* 0x0000000000048947 */ /* 0x000fea0003800000 */
[----:B------:R-:W-:Y:S01]  /*1d00*/  BPT.TRAP 0x1 ;  /* 0x000000040000795c */ /* 0x000fe20000300000 */
.L_x_23:
[----:B-1----:R-:W-:Y:S05]  /*1d10*/  @P1 BRA `(.L_x_24) ;  /* 0x0000000000081947 */ /* 0x002fea0003800000 */
[----:B------:R-:W1:Y:S02]  /*1d20*/  SYNCS.PHASECHK.TRANS64.TRYWAIT P1, [UR4], R3 ;  /* 0x00000003ff0075a7 */ /* 0x000e640008020144 */
[----:B-1----:R-:W-:Y:S05]  /*1d30*/  @!P1 BRA `(.L_x_25) ;  /* 0x0000004000a49947 */ /* 0x002fea0003800000 */
.L_x_24:
[----:B------:R-:W-:Y:S01]  /*1d40*/  ULEA UR11, UR8, UR45, 0xa ;  /* 0x0000002d080b7291 */ /* 0x000fe2000f8e503f */
[----:B------:R-:W-:Y:S01]  /*1d50*/  WARPGROUP.ARRIVE ;  /* 0x00000000000079c5 */ /* 0x000fe20000000000 */
[----:B------:R-:W-:Y:S01]  /*1d60*/  ULEA UR10, UR8, UR46, 0xa ;  /* 0x0000002e080a7291 */ /* 0x000fe2000f8e503f */
[----:B------:R-:W-:Y:S01]  /*1d70*/  UMOV UR5, 0x40000040 ;  /* 0x4000004000057882 */ /* 0x000fe20000000000 */
[----:B------:R-:W-:-:S03]  /*1d80*/  UMOV UR7, 0x40000040 ;  /* 0x4000004000077882 */ /* 0x000fc60000000000 */
[----:B------:R-:W-:Y:S02]  /*1d90*/  UMOV UR4, UR11 ;  /* 0x0000000b00047c82 */ /* 0x000fe40008000000 */
[----:B------:R-:W-:Y:S02]  /*1da0*/  UMOV UR6, UR10 ;  /* 0x0000000a00067c82 */ /* 0x000fe40008000000 */
[----:B------:R-:W-:Y:S01]  /*1db0*/  HGMMA.64x64x16.F32 R24, gdesc[UR4].tnspA, R24, gsb0 ;  /* 0x20e00000041879f0 */ /* 0x000fe20008000818 */
        /* <DEDUP_REMOVED lines=51> */
[----:B------:R-:W-:Y:S01]  /*20f0*/  BPT.TRAP 0x1 ;  /* 0x000000040000795c */ /* 0x000fe20000300000 */
.L_x_26:
[----:B------:R-:W-:Y:S01]  /*2100*/  ULEA UR4, UR9, UR41, 0x3 ;  /* 0x0000002909047291 */ /* 0x000fe2000f8e183f */
[----:B------:R-:W-:-:S03]  /*2110*/  ISETP.GT.U32.AND P1, PT, R23, 0x1, PT ;  /* 0x000000011700780c */ /* 0x000fc60003f24070 */
[----:B------:R-:W-:-:S04]  /*2120*/  UIADD3 UR4, UR4, 0x38, URZ ;  /* 0x0000003804047890 */ /* 0x000fc8000fffe03f */
[----:B------:R-:W-:-:S09]  /*2130*/  UPRMT UR4, URZ, 0x654, UR4 ;  /* 0x000006543f047896 */ /* 0x000fd20008000004 */
[----:B------:R-:W-:Y:S01]  /*2140*/  SYNCS.ARRIVE.TRANS64.RED.A1T0 RZ, [UR4], RZ ;  /* 0x000000ffffff79a7 */ /* 0x000fe20008100404 */
[----:B------:R-:W-:Y:S05]  /*2150*/  @P1 BRA `(.L_x_27) ;  /* 0x0000000000041947 */ /* 0x000fea0003800000 */
[----:B------:R-:W-:Y:S01]  /*2160*/  BPT.TRAP 0x1 ;  /* 0x000000040000795c */ /* 0x000fe20000300000 */
.L_x_27:
[----:B------:R-:W-:Y:S01]  /*2170*/  UIADD3 UR8, UR8, 0x1, URZ ;  /* 0x0000000108087890 */ /* 0x000fe2000fffe03f */
[C---:B------:R-:W-:Y:S01]  /*2180*/  ISETP.GT.AND P1, PT, R0.reuse, 0x1, PT ;  /* 0x000000010000780c */ /* 0x040fe20003f24270 */
[----:B------:R-:W-:Y:S01]  /*2190*/  UIADD3 UR9, UR9, 0x1, URZ ;  /* 0x0000000109097890 */ /* 0x000fe2000fffe03f */
[----:B------:R-:W-:Y:S01]  /*21a0*/  VIADD R0, R0, 0xffffffff ;  /* 0xffffffff00007836 */ /* 0x000fe20000000000 */
[----:B------:R-:W-:Y:S02]  /*21b0*/  UISETP.NE.AND UP0, UPT, UR8, 0x7, UPT ;  /* 0x000000070800788c */ /* 0x000fe4000bf05270 */
[----:B------:R-:W-:Y:S02]  /*21c0*/  UISETP.NE.AND UP1, UPT, UR9, 0x7, UPT ;  /* 0x000000070900788c */ /* 0x000fe4000bf25270 */
[----:B------:R-:W-:Y:S02]  /*21d0*/  USEL UR4, URZ, 0x1, UP0 ;  /* 0x000000013f047887 */ /* 0x000fe40008000000 */
[----:B------:R-:W-:-:S02]  /*21e0*/  USEL UR8, UR8, URZ, UP0 ;  /* 0x0000003f08087287 */ /* 0x000fc40008000000 */
[----:B------:R-:W-:Y:S02]  /*21f0*/  USEL UR9, UR9, URZ, UP1 ;  /* 0x0000003f09097287 */ /* 0x000fe40008800000 */
[----:B------:R-:W-:Y:S01]  /*2200*/  LOP3.LUT R5, R5, UR4, RZ, 0x3c, !PT ;  /* 0x0000000405057c12 */ /* 0x000fe2000f8e3cff */
[----:B------:R-:W-:Y:S09]  /*2210*/  @P1 BRA `(.L_x_28) ;  /* 0xfffffff800a01947 */ /* 0x000ff2000383ffff */
.L_x_21:
[----:B------:R-:W2:Y:S01]  /*2220*/  LDC R0, c[0x0][0x28c] ;  /* 0x0000a300ff007b82 */ /* 0x000ea20000000800 */
[----:B01----:R-:W-:-:S04]  /*2230*/  IMAD.U32 R3, RZ, RZ, UR49 ;  /* 0x00000031ff037e24 */ /* 0x003fc8000f8e00ff */
[----:B------:R0:W-:Y:S01]  /*2240*/  SYNCS.ARRIVE.TRANS64.A1T0 RZ, [R3+UR48], RZ ;  /* 0x000000ff03ff79a7 */ /* 0x0001e20008100030 */
[----:B--2---:R-:W-:-:S13]  /*2250*/  ISETP.GE.AND P1, PT, R0, 0x1, PT ;  /* 0x000000010000780c */ /* 0x004fda0003f26270 */
[----:B0-----:R-:W-:Y:S05]  /*2260*/  @!P1 BRA `(.L_x_29) ;  /* 0x00000000003c9947 */ /* 0x001fea0003800000 */
[----:B------:R-:W-:Y:S05]  /*2270*/  @!P0 BRA `(.L_x_30) ;  /* 0x0000000000048947 */ /* 0x000fea0003800000 */
[----:B------:R-:W-:Y:S01]  /*2280*/  BPT.TRAP 0x1 ;  /* 0x000000040000795c */ /* 0x000fe20000300000 */
.L_x_30:
[----:B------:R-:W-:Y:S01]  /*2290*/  UIADD3 UR6, UR38, UR42, URZ ;  /* 0x0000002a26067290 */ /* 0x000fe2000fffe03f */
[----:B------:R-:W-:-:S03]  /*22a0*/  ISETP.GT.U32.AND P0, PT, R23, 0x1, PT ;  /* 0x000000011700780c */ /* 0x000fc60003f04070 */
[----:B------:R-:W-:-:S04]  /*22b0*/  UIMAD.WIDE.U32 UR4, UR6, 0x24924925, URZ ;  /* 0x24924925060478a5 */ /* 0x000fc8000f8e003f */
[----:B------:R-:W-:-:S04]  /*22c0*/  UIADD3 UR4, UR6, -UR5, URZ ;  /* 0x8000000506047290 */ /* 0x000fc8000fffe03f */
[----:B------:R-:W-:-:S04]  /*22d0*/  ULEA.HI UR4, UR4, UR5, URZ, 0x1f ;  /* 0x0000000504047291 */ /* 0x000fc8000f8ff83f */
[----:B------:R-:W-:-:S04]  /*22e0*/  USHF.R.U32.HI UR4, URZ, 0x2, UR4 ;  /* 0x000000023f047899 */ /* 0x000fc80008011604 */
[----:B------:R-:W-:-:S04]  /*22f0*/  UIMAD UR4, UR4, -0x7, UR6 ;  /* 0xfffffff9040478a4 */ /* 0x000fc8000f8e0206 */
[----:B------:R-:W-:-:S04]  /*2300*/  ULEA UR4, UR4, UR41, 0x3 ;  /* 0x0000002904047291 */ /* 0x000fc8000f8e183f */
[----:B------:R-:W-:-:S04]  /*2310*/  UIADD3 UR4, UR4, 0x38, URZ ;  /* 0x0000003804047890 */ /* 0x000fc8000fffe03f */
[----:B------:R-:W-:-:S09]  /*2320*/  UPRMT UR4, URZ, 0x654, UR4 ;  /* 0x000006543f047896 */ /* 0x000fd20008000004 */
[----:B------:R-:W-:Y:S01]  /*2330*/  SYNCS.ARRIVE.TRANS64.RED.A1T0 RZ, [UR4], RZ ;  /* 0x000000ffffff79a7 */ /* 0x000fe20008100404 */
[----:B------:R-:W-:Y:S05]  /*2340*/  @P0 BRA `(.L_x_29) ;  /* 0x0000000000040947 */ /* 0x000fea0003800000 */
[----:B------:R-:W-:Y:S01]  /*2350*/  BPT.TRAP 0x1 ;  /* 0x000000040000795c */ /* 0x000fe20000300000 */
.L_x_29:
[----:B------:R-:W-:Y:S01]  /*2360*/  SHF.L.U32 R0, R73, 0x1f, RZ ;  /* 0x0000001f49007819 */ /* 0x000fe200000006ff */
[----:B------:R-:W-:Y:S01]  /*2370*/  UISETP.GE.U32.AND UP1, UPT, UR47, 0x7, UPT ;  /* 0x000000072f00788c */ /* 0x000fe2000bf26070 */
[----:B------:R-:W-:Y:S01]  /*2380*/  SHF.R.S32.HI R9, RZ, 0x1f, R19 ;  /* 0x0000001fff097819 */ /* 0x000fe20000011413 */
[----:B------:R-:W-:Y:S01]  /*2390*/  UIADD3 UR38, UR38, UR47, URZ ;  /* 0x0000002f26267290 */ /* 0x000fe2000fffe03f */
[----:B------:R-:W0:Y:S03]  /*23a0*/  SYNCS.PHASECHK.TRANS64.TRYWAIT P0, [UR43+0x8], R0 ;  /* 0x00000800ff0075a7 */ /* 0x000e26000800016b */
[----:B------:R-:W-:-:S04]  /*23b0*/  UISETP.GT.U32.AND UP0, UPT, UR38, 0x6, UPT ;  /* 0x000000062600788c */ /* 0x000fc8000bf04070 */
[----:B------:R-:W-:Y:S02]  /*23c0*/  UISETP.LT.U32.AND UP0, UPT, UR47, 0x7, UP0 ;  /* 0x000000072f00788c */ /* 0x000fe40008701070 */
[----:B------:R-:W-:Y:S02]  /*23d0*/  @UP1 UIMAD.WIDE.U32 UR4, UR38, 0x24924925, URZ ;  /* 0x24924925260418a5 */ /* 0x000fe4000f8e003f */
[----:B------:R-:W-:Y:S02]  /*23e0*/  USEL UR6, URZ, 0x1, !UP0 ;  /* 0x000000013f067887 */ /* 0x000fe4000c000000 */
[----:B------:R-:W-:Y:S02]  /*23f0*/  @UP1 UIADD3 UR4, UR38, -UR5, URZ ;  /* 0x8000000526041290 */ /* 0x000fe4000fffe03f */
[----:B------:R-:W-:Y:S02]  /*2400*/  ULOP3.LUT UR39, UR39, UR6, URZ, 0x3c, !UPT ;  /* 0x0000000627277292 */ /* 0x000fe4000f8e3c3f */
[----:B------:R-:W-:-:S04]  /*2410*/  @UP1 ULEA.HI UR4, UR4, UR5, URZ, 0x1f ;  /* 0x0000000504041291 */ /* 0x000fc8000f8ff83f */
[----:B------:R-:W-:-:S04]  /*2420*/  @UP1 USHF.R.U32.HI UR4, URZ, 0x2, UR4 ;  /* 0x000000023f041899 */ /* 0x000fc80008011604 */
[----:B------:R-:W-:Y:S01]  /*2430*/  @UP1 ULOP3.LUT UR39, UR39, 0x1, UR4, 0x78, !UPT ;  /* 0x0000000127271892 */ /* 0x000fe2000f8e7804 */
[----:B0-----:R-:W-:Y:S11]  /*2440*/  @!P0 BRA `(.L_x_31) ;  /* 0x0000003800f88947 */ /* 0x001ff60003800000 */
.L_x_124:
[----:B------:R-:W-:Y:S01]  /*2450*/  ULDC.64 UR4, c[0x0][0x5d0] ;  /* 0x0001740000047ab9 */ /* 0x000fe20000000a00 */
[----:B------:R-:W-:Y:S01]  /*2460*/  ULDC UR6, c[0x0][0x284] ;  /* 0x0000a10000067ab9 */ /* 0x000fe20000000800 */
[----:B0-----:R-:W-:Y:S02]  /*2470*/  IMAD R0, R9, UR4, RZ ;  /* 0x0000000409007c24 */ /* 0x001fe4000f8e02ff */
[----:B------:R-:W-:Y:S02]  /*2480*/  IMAD.SHL.U32 R12, R18, 0x40, RZ ;  /* 0x00000040120c7824 */ /* 0x000fe400078e00ff */
[C---:B------:R-:W-:Y:S02]  /*2490*/  IMAD R3, R19.reuse, UR5, R0 ;  /* 0x0000000513037c24 */ /* 0x040fe4000f8e0200 */
[----:B------:R-:W-:Y:S01]  /*24a0*/  IMAD.SHL.U32 R0, R22, 0x40, RZ ;  /* 0x0000004016007824 */ /* 0x000fe200078e00ff */
[----:B------:R-:W-:Y:S01]  /*24b0*/  SHF.R.S32.HI R13, RZ, 0x1f, R12 ;  /* 0x0000001fff0d7819 */ /* 0x000fe2000001140c */
[----:B------:R-:W-:Y:S01]  /*24c0*/  IMAD.WIDE.U32 R4, R19, UR4, R60 ;  /* 0x0000000413047c25 */ /* 0x000fe2000f8e003c */
[----:B------:R-:W-:-:S02]  /*24d0*/  ULDC.64 UR4, c[0x0][0x5c8] ;  /* 0x0001720000047ab9 */ /* 0x000fc40000000a00 */
[----:B------:R-:W-:Y:S01]  /*24e0*/  ISETP.GE.AND P0, PT, R0, UR6, PT ;  /* 0x0000000600007c0c */ /* 0x000fe2000bf06270 */
[----:B------:R-:W-:Y:S01]  /*24f0*/  ULDC UR6, c[0x0][0x288] ;  /* 0x0000a20000067ab9 */ /* 0x000fe20000000800 */
[----:B------:R-:W-:Y:S01]  /*2500*/  IADD3 R4, P1, R12, R4, RZ ;  /* 0x000000040c047210 */ /* 0x000fe20007f3e0ff */
[----:B------:R-:W-:Y:S01]  /*2510*/  IMAD.WIDE R20, R22, 0x40, R58 ;  /* 0x0000004016147825 */ /* 0x000fe200078e023a */
[----:B------:R-:W-:Y:S02]  /*2520*/  ISETP.GE.OR P0, PT, R12, UR6, P0 ;  /* 0x000000060c007c0c */ /* 0x000fe40008706670 */
[----:B------:R-:W-:Y:S01]  /*2530*/  IADD3.X R5, R13, R5, R3, P1, !PT ;  /* 0x000000050d057210 */ /* 0x000fe20000ffe403 */
[----:B------:R-:W-:-:S04]  /*2540*/  IMAD R7, R21, UR4, RZ ;  /* 0x0000000415077c24 */ /* 0x000fc8000f8e02ff */
[C---:B------:R-:W-:Y:S02]  /*2550*/  IMAD R7, R20.reuse, UR5, R7 ;  /* 0x0000000514077c24 */ /* 0x040fe4000f8e0207 */
[----:B------:R-:W-:-:S04]  /*2560*/  IMAD.WIDE.U32 R70, R20, UR4, R4 ;  /* 0x0000000414467c25 */ /* 0x000fc8000f8e0004 */
[----:B------:R-:W-:Y:S05]  /*2570*/  @P0 BRA `(.L_x_32) ;  /* 0x0000002000580947 */ /* 0x000fea0003800000 */
[----:B-----5:R-:W-:Y:S01]  /*2580*/  FSETP.NEU.AND P0, PT, R57, RZ, PT ;  /* 0x000000ff3900720b */ /* 0x020fe20003f0d000 */
[----:B------:R-:W-:Y:S01]  /*2590*/  IMAD.IADD R22, R65, 0x1, -R12 ;  /* 0x0000000141167824 */ /* 0x000fe200078e0a0c */
[----:B------:R-:W-:Y:S01]  /*25a0*/  BSSY B0, `(.L_x_32) ;  /* 0x0000213000007945 */ /* 0x000fe20003800000 */
[----:B------:R-:W-:Y:S02]  /*25b0*/  IMAD.IADD R0, R69, 0x1, -R0 ;  /* 0x0000000145007824 */ /* 0x000fe400078e0a00 */
[----:B------:R-:W-:Y:S01]  /*25c0*/  IMAD.IADD R7, R71, 0x1, R7 ;  /* 0x0000000147077824 */ /* 0x000fe200078e0207 */
[----:B------:R-:W-:-:S04]  /*25d0*/  ISETP.GT.AND P2, PT, R22, RZ, PT ;  /* 0x000000ff1600720c */ /* 0x000fc80003f44270 */
[----:B------:R-:W-:-:S03]  /*25e0*/  ISETP.GT.AND P1, PT, R0, RZ, P2 ;  /* 0x000000ff0000720c */ /* 0x000fc60001724270 */
[----:B------:R-:W-:Y:S10]  /*25f0*/  @!P0 BRA `(.L_x_33) ;  /* 0x0000001400dc8947 */ /* 0x000ff40003800000 */
[----:B------:R-:W0:Y:S01]  /*2600*/  LDC.64 R74, c[0x0][0x5b8] ;  /* 0x00016e00ff4a7b82 */ /* 0x000e220000000a00 */
[----:B------:R-:W-:-:S07]  /*2610*/  ULDC.64 UR4, c[0x0][0x5c0] ;  /* 0x0001700000047ab9 */ /* 0x000fce0000000a00 */
[----:B------:R-:W1:Y:S08]  /*2620*/  LDC.64 R76, c[0x0][0x5b0] ;  /* 0x00016c00ff4c7b82 */ /* 0x000e700000000a00 */
[----:B------:R-:W2:Y:S01]  /*2630*/  LDC.64 R78, c[0x0][0x5a8] ;  /* 0x00016a00ff4e7b82 */ /* 0x000ea20000000a00 */
[-C--:B0-----:R-:W-:Y:S02]  /*2640*/  IMAD R6, R9, R74.reuse, RZ ;  /* 0x0000004a09067224 */ /* 0x081fe400078e02ff */
[----:B------:R-:W-:-:S04]  /*2650*/  IMAD.WIDE.U32 R4, R19, R74, R60 ;  /* 0x0000004a13047225 */ /* 0x000fc800078e003c */
[----:B------:R-:W-:Y:S01]  /*2660*/  IMAD R71, R19, R75, R6 ;  /* 0x0000004b13477224 */ /* 0x000fe200078e0206 */
[----:B------:R-:W-:Y:S01]  /*2670*/  IADD3 R8, P0, R12, R4, RZ ;  /* 0x000000040c087210 */ /* 0x000fe20007f1e0ff */
[----:B-1----:R-:W-:-:S03]  /*2680*/  IMAD R3, R21, R76, RZ ;  /* 0x0000004c15037224 */ /* 0x002fc600078e02ff */
[----:B------:R-:W-:Y:S01]  /*2690*/  IADD3.X R9, R13, R5, R71, P0, !PT ;  /* 0x000000050d097210 */ /* 0x000fe200007fe447 */
[C---:B------:R-:W-:Y:S02]  /*26a0*/  IMAD R75, R20.reuse, R77, R3 ;  /* 0x0000004d144b7224 */ /* 0x040fe400078e0203 */
[----:B------:R-:W-:-:S04]  /*26b0*/  IMAD.WIDE.U32 R4, R20, R76, R8 ;  /* 0x0000004c14047225 */ /* 0x000fc800078e0008 */
[----:B------:R-:W-:Y:S01]  /*26c0*/  IMAD.IADD R3, R5, 0x1, R75 ;  /* 0x0000000105037824 */ /* 0x000fe200078e024b */
[----:B--2---:R-:W-:-:S04]  /*26d0*/  LEA R10, P0, R4, R78, 0x1 ;  /* 0x0000004e040a7211 */ /* 0x004fc800078008ff */
[----:B------:R-:W-:-:S05]  /*26e0*/  LEA.HI.X R11, R4, R79, R3, 0x1, P0 ;  /* 0x0000004f040b7211 */ /* 0x000fca00000f0c03 */
[----:B------:R-:W2:Y:S01]  /*26f0*/  @P1 LDG.E.LTC128B.U16 R3, desc[UR36][R10.64] ;  /* 0x000000240a031981 */ /* 0x000ea2000c1e1520 */
[----:B------:R-:W-:Y:S01]  /*2700*/  IMAD.WIDE.U32 R4, R20, R76, R12 ;  /* 0x0000004c14047225 */ /* 0x000fe200078e000c */
[----:B------:R-:W-:Y:S02]  /*2710*/  BSSY B1, `(.L_x_34) ;  /* 0x0000015000017945 */ /* 0x000fe40003800000 */
[----:B------:R-:W-:-:S04]  /*2720*/  IADD3 R14, P0, R60, R4, RZ ;  /* 0x000000043c0e7210 */ /* 0x000fc80007f1e0ff */
[----:B------:R-:W-:Y:S02]  /*2730*/  IADD3.X R15, R61, R75, R5, P0, !PT ;  /* 0x0000004b3d0f7210 */ /* 0x000fe400007fe405 */
[----:B------:R-:W-:Y:S01]  /*2740*/  LEA R6, P0, R70, UR4, 0x1 ;  /* 0x0000000446067c11 */ /* 0x000fe2000f8008ff */
[----:B------:R-:W-:-:S03]  /*2750*/  IMAD.WIDE.U32 R14, R19, R74, R14 ;  /* 0x0000004a130e7225 */ /* 0x000fc600078e000e */
[----:B------:R-:W-:Y:S02]  /*2760*/  LEA.HI.X R7, R70, UR5, R7, 0x1, P0 ;  /* 0x0000000546077c11 */ /* 0x000fe400080f0c07 */
[----:B------:R-:W-:-:S04]  /*2770*/  ISETP.GT.AND P0, PT, R22, 0x1, PT ;  /* 0x000000011600780c */ /* 0x000fc80003f04270 */
[----:B------:R-:W-:Y:S01]  /*2780*/  ISETP.GT.AND P3, PT, R0, RZ, P0 ;  /* 0x000000ff0000720c */ /* 0x000fe20000764270 */
[----:B--2---:R-:W-:-:S05]  /*2790*/  HADD2.F32 R4, -RZ, R3.H0_H0 ;  /* 0x20000003ff047230 */ /* 0x004fca0000004100 */
[----:B------:R-:W-:Y:S01]  /*27a0*/  FMUL R5, R4, R57 ;  /* 0x0000003904057220 */ /* 0x000fe20000400000 */
[----:B------:R-:W-:-:S03]  /*27b0*/  LEA R4, P4, R14, R78, 0x1 ;  /* 0x0000004e0e047211 */ /* 0x000fc600078808ff */
[----:B------:R-:W-:-:S05]  /*27c0*/  FFMA R5, R24, R56, R5 ;  /* 0x0000003818057223 */ /* 0x000fca0000000005 */
[----:B------:R-:W-:Y:S01]  /*27d0*/  F2FP.F16.F32.PACK_AB R10, RZ, R5 ;  /* 0x00000005ff0a723e */ /* 0x000fe200000000ff */
[----:B------:R-:W-:-:S03]  /*27e0*/  IMAD.IADD R5, R71, 0x1, R15 ;  /* 0x0000000147057824 */ /* 0x000fc600078e020f */
[----:B------:R-:W-:Y:S01]  /*27f0*/  PRMT R11, R10, 0x7610, R11 ;  /* 0x000076100a0b7816 */ /* 0x000fe2000000000b */
[----:B------:R-:W-:Y:S01]  /*2800*/  IMAD.SHL.U32 R10, R76, 0x8, RZ ;  /* 0x000000084c0a7824 */ /* 0x000fe200078e00ff */
[----:B------:R-:W-:-:S03]  /*2810*/  LEA.HI.X R5, R14, R79, R5, 0x1, P4 ;  /* 0x0000004f0e057211 */ /* 0x000fc600020f0c05 */
[----:B------:R0:W-:Y:S02]  /*2820*/  @P1 STG.E.U16 desc[UR36][R6.64], R11 ;  /* 0x0000000b06001986 */ /* 0x0001e4000c101524 */
[----:B0-----:R-:W-:Y:S01]  /*2830*/  SHF.L.U64.HI R11, R76, 0x3, R77 ;  /* 0x000000034c0b7819 */ /* 0x001fe2000001024d */
[----:B------:R-:W-:Y:S06]  /*2840*/  @!P3 BRA `(.L_x_35) ;  /* 0x000000000004b947 */ /* 0x000fec0003800000 */
[----:B------:R0:W5:Y:S02]  /*2850*/  LDG.E.LTC128B.U16 R3, desc[UR36][R4.64+0x2] ;  /* 0x0000022404037981 */ /* 0x000164000c1e1520 */
.L_x_35:
[----:B------:R-:W-:Y:S05]  /*2860*/  BSYNC B1 ;  /* 0x0000000000017941 */ /* 0x000fea0003800000 */
.L_x_34:
[----:B-----5:R-:W-:Y:S01]  /*2870*/  HADD2.F32 R14, -RZ, R3.H0_H0 ;  /* 0x20000003ff0e7230 */ /* 0x020fe20000004100 */
[----:B------:R-:W-:Y:S01]  /*2880*/  ISETP.GT.AND P2, PT, R0, 0x8, P2 ;  /* 0x000000080000780c */ /* 0x000fe20001744270 */
[----:B------:R-:W-:Y:S01]  /*2890*/  IMAD.WIDE.U32 R10, R20, R76, R10 ;  /* 0x0000004c140a7225 */ /* 0x000fe200078e000a */
[----:B------:R-:W-:-:S03]  /*28a0*/  PRMT R18, R3, 0x7610, R18 ;  /* 0x0000761003127816 */ /* 0x000fc60000000012 */
[----:B------:R-:W-:Y:S01]  /*28b0*/  FMUL R14, R14, R57 ;  /* 0x000000390e0e7220 */ /* 0x000fe20000400000 */
[----:B------:R-:W-:Y:S01]  /*28c0*/  IMAD.IADD R75, R75, 0x1, R11 ;  /* 0x000000014b4b7824 */ /* 0x000fe200078e020b */
[----:B------:R-:W-:Y:S02]  /*28d0*/  IADD3 R8, P1, R8, R10, RZ ;  /* 0x0000000a08087210 */ /* 0x000fe40007f3e0ff */
[----:B------:R-:W-:-:S03]  /*28e0*/  FFMA R25, R25, R56, R14 ;  /* 0x0000003819197223 */ /* 0x000fc6000000000e */
[----:B------:R-:W-:Y:S01]  /*28f0*/  IMAD.X R9, R75, 0x1, R9, P1 ;  /* 0x000000014b097824 */ /* 0x000fe200008e0609 */
[C---:B------:R-:W-:Y:S02]  /*2900*/  LEA R14, P1, R8.reuse, R78, 0x1 ;  /* 0x0000004e080e7211 */ /* 0x040fe400078208ff */
[----:B------:R-:W-:Y:S02]  /*2910*/  F2FP.F16.F32.PACK_AB R25, RZ, R25 ;  /* 0x00000019ff19723e */ /* 0x000fe400000000ff */
[----:B------:R-:W-:-:S03]  /*2920*/  LEA.HI.X R15, R8, R79, R9, 0x1, P1 ;  /* 0x0000004f080f7211 */ /* 0x000fc600008f0c09 */
[----:B------:R1:W-:Y:S04]  /*2930*/  @P3 STG.E.U16 desc[UR36][R6.64+0x2], R25 ;  /* 0x0000021906003986 */ /* 0x0003e8000c101524 */
[----:B------:R-:W2:Y:S01]  /*2940*/  @P2 LDG.E.LTC128B.U16 R18, desc[UR36][R14.64] ;  /* 0x000000240e122981 */ /* 0x000ea2000c1e1520 */
[----:B------:R-:W-:Y:S01]  /*2950*/  IADD3 R12, P1, P3, R60, R10, R12 ;  /* 0x0000000a3c0c7210 */ /* 0x000fe20007b3e00c */
[----:B------:R-:W-:Y:S01]  /*2960*/  BSSY B1, `(.L_x_36) ;  /* 0x0000011000017945 */ /* 0x000fe20003800000 */
[C---:B------:R-:W-:Y:S02]  /*2970*/  SHF.L.U64.HI R11, R62.reuse, 0x1, R63 ;  /* 0x000000013e0b7819 */ /* 0x040fe4000001023f */
[----:B------:R-:W-:Y:S02]  /*2980*/  IADD3.X R13, R61, R75, R13, P1, P3 ;  /* 0x0000004b3d0d7210 */ /* 0x000fe40000fe640d */
[----:B------:R-:W-:-:S02]  /*2990*/  LEA R10, P1, R62, R6, 0x1 ;  /* 0x000000063e0a7211 */ /* 0x000fc400078208ff */
[----:B------:R-:W-:Y:S01]  /*29a0*/  ISETP.GT.AND P0, PT, R0, 0x8, P0 ;  /* 0x000000080000780c */ /* 0x000fe20000704270 */
[----:B------:R-:W-:-:S04]  /*29b0*/  IMAD.WIDE.U32 R12, R19, R74, R12 ;  /* 0x0000004a130c7225 */ /* 0x000fc800078e000c */
[----:B------:R-:W-:Y:S02]  /*29c0*/  IMAD.X R11, R11, 0x1, R7, P1 ;  /* 0x000000010b0b7824 */ /* 0x000fe400008e0607 */
[----:B------:R-:W-:Y:S02]  /*29d0*/  IMAD.IADD R9, R71, 0x1, R13 ;  /* 0x0000000147097824 */ /* 0x000fe400078e020d */
[----:B--2---:R-:W-:-:S05]  /*29e0*/  HADD2.F32 R8, -RZ, R18.H0_H0 ;  /* 0x20000012ff087230 */ /* 0x004fca0000004100 */
[----:B------:R-:W-:Y:S01]  /*29f0*/  FMUL R3, R8, R57 ;  /* 0x0000003908037220 */ /* 0x000fe20000400000 */
[----:B------:R-:W-:-:S03]  /*2a00*/  LEA R8, P3, R12, R78, 0x1 ;  /* 0x0000004e0c087211 */ /* 0x000fc600078608ff */
[----:B------:R-:W-:Y:S01]  /*2a10*/  FFMA R3, R26, R56, R3 ;  /* 0x000000381a037223 */ /* 0x000fe20000000003 */
[----:B------:R-:W-:-:S04]  /*2a20*/  LEA.HI.X R9, R12, R79, R9, 0x1, P3 ;  /* 0x0000004f0c097211 */ /* 0x000fc800018f0c09 */
[----:B------:R-:W-:-:S05]  /*2a30*/  F2FP.F16.F32.PACK_AB R3, RZ, R3 ;  /* 0x00000003ff03723e */ /* 0x000fca00000000ff */
[----:B------:R1:W-:Y:S01]  /*2a40*/  @P2 STG.E.U16 desc[UR36][R10.64], R3 ;  /* 0x000000030a002986 */ /* 0x0003e2000c101524 */
[----:B------:R-:W-:Y:S05]  /*2a50*/  @!P0 BRA `(.L_x_37) ;  /* 0x0000000000048947 */ /* 0x000fea0003800000 */
[----:B------:R2:W5:Y:S02]  /*2a60*/  LDG.E.LTC128B.U16 R18, desc[UR36][R8.64+0x2] ;  /* 0x0000022408127981 */ /* 0x000564000c1e1520 */
.L_x_37:
[----:B------:R-:W-:Y:S05]  /*2a70*/  BSYNC B1 ;  /* 0x0000000000017941 */ /* 0x000fea0003800000 */
.L_x_36:
[----:B-----5:R-:W-:Y:S01]  /*2a80*/  HADD2.F32 R12, -RZ, R18.H0_H0 ;  /* 0x20000012ff0c7230 */ /* 0x020fe20000004100 */
[----:B------:R-:W-:Y:S01]  /*2a90*/  ISETP.GT.AND P1, PT, R22, 0x8, PT ;  /* 0x000000081600780c */ /* 0x000fe20003f24270 */
[----:B------:R-:W-:Y:S03]  /*2aa0*/  BSSY B1, `(.L_x_38) ;  /* 0x0000008000017945 */ /* 0x000fe60003800000 */
[----:B------:R-:W-:Y:S01]  /*2ab0*/  FMUL R12, R12, R57 ;  /* 0x000000390c0c7220 */ /* 0x000fe20000400000 */
[----:B------:R-:W-:-:S03]  /*2ac0*/  ISETP.GT.AND P2, PT, R0, RZ, P1 ;  /* 0x000000ff0000720c */ /* 0x000fc60000f44270 */
[----:B------:R-:W-:-:S05]  /*2ad0*/  FFMA R12, R27, R56, R12 ;  /* 0x000000381b0c7223 */ /* 0x000fca000000000c */
[----:B------:R-:W-:-:S05]  /*2ae0*/  F2FP.F16.F32.PACK_AB R12, RZ, R12 ;  /* 0x0000000cff0c723e */ /* 0x000fca00000000ff */
[----:B------:R3:W-:Y:S01]  /*2af0*/  @P0 STG.E.U16 desc[UR36][R10.64+0x2], R12 ;  /* 0x0000020c0a000986 */ /* 0x0007e2000c101524 */
[----:B------:R-:W-:Y:S05]  /*2b00*/  @!P2 BRA `(.L_x_39) ;  /* 0x000000000004a947 */ /* 0x000fea0003800000 */
[----:B------:R4:W5:Y:S02]  /*2b10*/  LDG.E.LTC128B.U16 R18, desc[UR36][R4.64+0x10] ;  /* 0x0000102404127981 */ /* 0x000964000c1e1520 */
.L_x_39:
[----:B------:R-:W-:Y:S05]  /*2b20*/  BSYNC B1 ;  /* 0x0000000000017941 */ /* 0x000fea0003800000 */
.L_x_38:
[----:B---3-5:R-:W-:Y:S01]  /*2b30*/  HADD2.F32 R12, -RZ, R18.H0_H0 ;  /* 0x20000012ff0c7230 */ /* 0x028fe20000004100 */
[----:B------:R-:W-:Y:S01]  /*2b40*/  ISETP.GT.AND P0, PT, R22, 0x9, PT ;  /* 0x000000091600780c */ /* 0x000fe20003f04270 */
[----:B------:R-:W-:Y:S03]  /*2b50*/  BSSY B1, `(.L_x_40) ;  /* 0x0000008000017945 */ /* 0x000fe60003800000 */
[----:B-1----:R-:W-:Y:S01]  /*2b60*/  FMUL R3, R12, R57 ;  /* 0x000000390c037220 */ /* 0x002fe20000400000 */
[----:B------:R-:W-:-:S03]  /*2b70*/  ISETP.GT.AND P3, PT, R0, RZ, P0 ;  /* 0x000000ff0000720c */ /* 0x000fc60000764270 */
[----:B------:R-:W-:-:S05]  /*2b80*/  FFMA R3, R28, R56, R3 ;  /* 0x000000381c037223 */ /* 0x000fca0000000003 */
[----:B------:R-:W-:-:S05]  /*2b90*/  F2FP.F16.F32.PACK_AB R3, RZ, R3 ;  /* 0x00000003ff03723e */ /* 0x000fca00000000ff */
[----:B------:R1:W-:Y:S01]  /*2ba0*/  @P2 STG.E.U16 desc[UR36][R6.64+0x10], R3 ;  /* 0x0000100306002986 */ /* 0x0003e2000c101524 */
[----:B------:R-:W-:Y:S05]  /*2bb0*/  @!P3 BRA `(.L_x_41) ;  /* 0x000000000004b947 */ /* 0x000fea0003800000 */
[----:B------:R3:W5:Y:S02]  /*2bc0*/  LDG.E.LTC128B.U16 R18, desc[UR36][R4.64+0x12] ;  /* 0x0000122404127981 */ /* 0x000764000c1e1520 */
.L_x_41:
[----:B------:R-:W-:Y:S05]  /*2bd0*/  BSYNC B1 ;  /* 0x0000000000017941 */ /* 0x000fea0003800000 */
.L_x_40:
[----:B-----5:R-:W-:Y:S01]  /*2be0*/  HADD2.F32 R12, -RZ, R18.H0_H0 ;  /* 0x20000012ff0c7230 */ /* 0x020fe20000004100 */
[----:B------:R-:W-:Y:S01]  /*2bf0*/  ISETP.GT.AND P1, PT, R0, 0x8, P1 ;  /* 0x000000080000780c */ /* 0x000fe20000f24270 */
[----:B------:R-:W-:Y:S03]  /*2c00*/  BSSY B1, `(.L_x_42) ;  /* 0x0000007000017945 */ /* 0x000fe60003800000 */
[----:B------:R-:W-:-:S04]  /*2c10*/  FMUL R12, R12, R57 ;  /* 0x000000390c0c7220 */ /* 0x000fc80000400000 */
[----:B------:R-:W-:-:S05]  /*2c20*/  FFMA R12, R29, R56, R12 ;  /* 0x000000381d0c7223 */ /* 0x000fca000000000c */
[----:B------:R-:W-:-:S05]  /*2c30*/  F2FP.F16.F32.PACK_AB R12, RZ, R12 ;  /* 0x0000000cff0c723e */ /* 0x000fca00000000ff */
[----:B------:R0:W-:Y:S01]  /*2c40*/  @P3 STG.E.U16 desc[UR36][R6.64+0x12], R12 ;  /* 0x0000120c06003986 */ /* 0x0001e2000c101524 */
[----:B------:R-:W-:Y:S05]  /*2c50*/  @!P1 BRA `(.L_x_43) ;  /* 0x0000000000049947 */ /* 0x000fea0003800000 */
[----:B------:R0:W5:Y:S02]  /*2c60*/  LDG.E.LTC128B.U16 R18, desc[UR36][R8.64+0x10] ;  /* 0x0000102408127981 */ /* 0x000164000c1e1520 */
.L_x_43:
[----:B------:R-:W-:Y:S05]  /*2c70*/  BSYNC B1 ;  /* 0x0000000000017941 */ /* 0x000fea0003800000 */
.L_x_42:
[----:B0----5:R-:W-:Y:S01]  /*2c80*/  HADD2.F32 R12, -RZ, R18.H0_H0 ;  /* 0x20000012ff0c7230 */ /* 0x021fe20000004100 */
[----:B------:R-:W-:Y:S01]  /*2c90*/  ISETP.GT.AND P0, PT, R0, 0x8, P0 ;  /* 0x000000080000780c */ /* 0x000fe20000704270 */
[----:B------:R-:W-:Y:S03]  /*2ca0*/  BSSY B1, `(.L_x_44) ;  /* 0x0000007000017945 */ /* 0x000fe60003800000 */
[----:B-1----:R-:W-:-:S04]  /*2cb0*/  FMUL R3, R12, R57 ;  /* 0x000000390c037220 */ /* 0x002fc80000400000 */
[----:B------:R-:W-:-:S05]  /*2cc0*/  FFMA R3, R30, R56, R3 ;  /* 0x000000381e037223 */ /* 0x000fca0000000003 */
[----:B------:R-:W-:-:S05]  /*2cd0*/  F2FP.F16.F32.PACK_AB R3, RZ, R3 ;  /* 0x00000003ff03723e */ /* 0x000fca00000000ff */
[----:B------:R0:W-:Y:S01]  /*2ce0*/  @P1 STG.E.U16 desc[UR36][R10.64+0x10], R3 ;  /* 0x000010030a001986 */ /* 0x0001e2000c101524 */
[----:B------:R-:W-:Y:S05]  /*2cf0*/  @!P0 BRA `(.L_x_45) ;  /* 0x0000000000048947 */ /* 0x000fea0003800000 */
[----:B------:R1:W5:Y:S02]  /*2d00*/  LDG.E.LTC128B.U16 R18, desc[UR36][R8.64+0x12] ;  /* 0x0000122408127981 */ /* 0x000364000c1e1520 */
.L_x_45:
[----:B------:R-:W-:Y:S05]  /*2d10*/  BSYNC B1 ;  /* 0x0000000000017941 */ /* 0x000fea0003800000 */
.L_x_44:
        /* <DEDUP_REMOVED lines=10> */
.L_x_47:
[----:B------:R-:W-:Y:S05]  /*2dc0*/  BSYNC B1 ;  /* 0x0000000000017941 */ /* 0x000fea0003800000 */
.L_x_46:
[----:B0----5:R-:W-:Y:S01]  /*2dd0*/  HADD2.F32 R12, -RZ, R18.H0_H0 ;  /* 0x20000012ff0c7230 */ /* 0x021fe20000004100 */
        /* <DEDUP_REMOVED lines=9> */
.L_x_49:
[----:B------:R-:W-:Y:S05]  /*2e70*/  BSYNC B1 ;  /* 0x0000000000017941 */ /* 0x000fea0003800000 */
.L_x_48:
        /* <DEDUP_REMOVED lines=9> */
.L_x_51:
[----:B------:R-:W-:Y:S05]  /*2f10*/  BSYNC B1 ;  /* 0x0000000000017941 */ /* 0x000fea0003800000 */
.L_x_50:
[----:B0----5:R-:W-:Y:S01]  /*2f20*/  HADD2.F32 R12, -RZ, R18.H0_H0 ;  /* 0x20000012ff0c7230 */ /* 0x021fe20000004100 */
        /* <DEDUP_REMOVED lines=8> */
.L_x_53:
[----:B------:R-:W-:Y:S05]  /*2fb0*/  BSYNC B1 ;  /* 0x0000000000017941 */ /* 0x000fea0003800000 */
.L_x_52:
        /* <DEDUP_REMOVED lines=10> */
.L_x_55:
[----:B------:R-:W-:Y:S05]  /*3060*/  BSYNC B1 ;  /* 0x0000000000017941 */ /* 0x000fea0003800000 */
.L_x_54:
        /* <DEDUP_REMOVED lines=10> */
.L_x_57:
[----:B------:R-:W-:Y:S05]  /*3110*/  BSYNC B1 ;  /* 0x0000000000017941 */ /* 0x000fea0003800000 */
.L_x_56:
        /* <DEDUP_REMOVED lines=9> */
.L_x_59:
[----:B------:R-:W-:Y:S05]  /*31b0*/  BSYNC B1 ;  /* 0x0000000000017941 */ /* 0x000fea0003800000 */
.L_x_58:
        /* <DEDUP_REMOVED lines=9> */
.L_x_61:
[----:B------:R-:W-:Y:S05]  /*3250*/  BSYNC B1 ;  /* 0x0000000000017941 */ /* 0x000fea0003800000 */
.L_x_60:
        /* <DEDUP_REMOVED lines=10> */
.L_x_63:
[----:B------:R-:W-:Y:S05]  /*3300*/  BSYNC B1 ;  /* 0x0000000000017941 */ /* 0x000fea0003800000 */
.L_x_62:
        /* <DEDUP_REMOVED lines=10> */
.L_x_65:
[----:B------:R-:W-:Y:S05]  /*33b0*/  BSYNC B1 ;  /* 0x0000000000017941 */ /* 0x000fea0003800000 */
.L_x_64:
        /* <DEDUP_REMOVED lines=9> */
.L_x_67:
[----:B------:R-:W-:Y:S05]  /*3450*/  BSYNC B1 ;  /* 0x0000000000017941 */ /* 0x000fea0003800000 */
.L_x_66:
        /* <DEDUP_REMOVED lines=9> */
.L_x_69:
[----:B------:R-:W-:Y:S05]  /*34f0*/  BSYNC B1 ;  /* 0x0000000000017941 */ /* 0x000fea0003800000 */
.L_x_68:
        /* <DEDUP_REMOVED lines=10> */
.L_x_71:
[----:B------:R-:W-:Y:S05]  /*35a0*/  BSYNC B1 ;  /* 0x0000000000017941 */ /* 0x000fea0003800000 */
.L_x_70:
        /* <DEDUP_REMOVED lines=10> */
.L_x_73:
[----:B------:R-:W-:Y:S05]  /*3650*/  BSYNC B1 ;  /* 0x0000000000017941 */ /* 0x000fea0003800000 */
.L_x_72:
        /* <DEDUP_REMOVED lines=9> */
.L_x_75:
[----:B------:R-:W-:Y:S05]  /*36f0*/  BSYNC B1 ;  /* 0x0000000000017941 */ /* 0x000fea0003800000 */
.L_x_74:
        /* <DEDUP_REMOVED lines=9> */
.L_x_77:
[----:B------:R-:W-:Y:S05]  /*3790*/  BSYNC B1 ;  /* 0x0000000000017941 */ /* 0x000fea0003800000 */
.L_x_76:
        /* <DEDUP_REMOVED lines=10> */
.L_x_79:
[----:B------:R-:W-:Y:S05]  /*3840*/  BSYNC B1 ;  /* 0x0000000000017941 */ /* 0x000fea0003800000 */
.L_x_78:
        /* <DEDUP_REMOVED lines=10> */
.L_x_81:
[----:B------:R-:W-:Y:S05]  /*38f0*/  BSYNC B1 ;  /* 0x0000000000017941 */ /* 0x000fea0003800000 */
.L_x_80:
        /* <DEDUP_REMOVED lines=9> */
.L_x_83:
[----:B------:R-:W-:Y:S05]  /*3990*/  BSYNC B1 ;  /* 0x0000000000017941 */ /* 0x000fea0003800000 */
.L_x_82:
        /* <DEDUP_REMOVED lines=9> */
.L_x_85:
[----:B------:R-:W-:Y:S05]  /*3a30*/  BSYNC B1 ;  /* 0x0000000000017941 */ /* 0x000fea0003800000 */
.L_x_84:
        /* <DEDUP_REMOVED lines=10> */
.L_x_87:
[----:B------:R-:W-:Y:S05]  /*3ae0*/  BSYNC B1 ;  /* 0x0000000000017941 */ /* 0x000fea0003800000 */
.L_x_86:
        /* <DEDUP_REMOVED lines=10> */
.L_x_89:
[----:B------:R-:W-:Y:S05]  /*3b90*/  BSYNC B1 ;  /* 0x0000000000017941 */ /* 0x000fea0003800000 */
.L_x_88:
[----:B0--345:R-:W-:Y:S01]  /*3ba0*/  HADD2.F32 R4, -RZ, R18.H0_H0 ;  /* 0x20000012ff047230 */ /* 0x039fe20000004100 */
        /* <DEDUP_REMOVED lines=8> */
.L_x_91:
[----:B------:R-:W-:Y:S05]  /*3c30*/  BSYNC B1 ;  /* 0x0000000000017941 */ /* 0x000fea0003800000 */
.L_x_90:
[----:B0----5:R-:W-:Y:S01]  /*3c40*/  HADD2.F32 R4, -RZ, R18.H0_H0 ;  /* 0x20000012ff047230 */ /* 0x021fe20000004100 */
[----:B------:R-:W-:Y:S01]  /*3c50*/  ISETP.GT.AND P0, PT, R0, 0x8, P0 ;  /* 0x000000080000780c */ /* 0x000fe20000704270 */
[----:B------:R-:W-:Y:S01]  /*3c60*/  @P1 IMAD.MOV.U32 R5, RZ, RZ, R11 ;  /* 0x000000ffff051224 */ /* 0x000fe200078e000b */
[----:B------:R-:W-:Y:S02]  /*3c70*/  BSSY B1, `(.L_x_92) ;  /* 0x0000008000017945 */ /* 0x000fe40003800000 */
[----:B------:R-:W-:Y:S01]  /*3c80*/  FMUL R3, R4, R57 ;  /* 0x0000003904037220 */ /* 0x000fe20000400000 */
[----:B------:R-:W-:-:S03]  /*3c90*/  @P1 IMAD.MOV.U32 R4, RZ, RZ, R10 ;  /* 0x000000ffff041224 */ /* 0x000fc600078e000a */
[----:B------:R-:W-:-:S05]  /*3ca0*/  FFMA R3, R54, R56, R3 ;  /* 0x0000003836037223 */ /* 0x000fca0000000003 */
[----:B------:R-:W-:-:S05]  /*3cb0*/  F2FP.F16.F32.PACK_AB R3, RZ, R3 ;  /* 0x00000003ff03723e */ /* 0x000fca00000000ff */
[----:B------:R0:W-:Y:S01]  /*3cc0*/  @P1 STG.E.U16 desc[UR36][R4.64+0x70], R3 ;  /* 0x0000700304001986 */ /* 0x0001e2000c101524 */
[----:B------:R-:W-:Y:S05]  /*3cd0*/  @!P0 BRA `(.L_x_93) ;  /* 0x0000000000048947 */ /* 0x000fea0003800000 */
[----:B------:R4:W5:Y:S02]  /*3ce0*/  LDG.E.LTC128B.U16 R18, desc[UR36][R8.64+0x72] ;  /* 0x0000722408127981 */ /* 0x000964000c1e1520 */
.L_x_93:
[----:B------:R-:W-:Y:S05]  /*3cf0*/  BSYNC B1 ;  /* 0x0000000000017941 */ /* 0x000fea0003800000 */
.L_x_92:
[----:B------:R-:W-:Y:S05]  /*3d00*/  @!P0 BRA `(.L_x_94) ;  /* 0x0000000800708947 */ /* 0x000fea0003800000 */
[----:B-----5:R-:W-:-:S05]  /*3d10*/  HADD2.F32 R18, -RZ, R18.H0_H0 ;  /* 0x20000012ff127230 */ /* 0x020fca0000004100 */
[----:B------:R-:W-:-:S04]  /*3d20*/  FMUL R18, R18, R57 ;  /* 0x0000003912127220 */ /* 0x000fc80000400000 */
[----:B------:R-:W-:-:S05]  /*3d30*/  FFMA R18, R55, R56, R18 ;  /* 0x0000003837127223 */ /* 0x000fca0000000012 */
[----:B------:R-:W-:-:S05]  /*3d40*/  F2FP.F16.F32.PACK_AB R18, RZ, R18 ;  /* 0x00000012ff12723e */ /* 0x000fca00000000ff */
[----:B------:R0:W-:Y:S01]  /*3d50*/  STG.E.U16 desc[UR36][R10.64+0x72], R18 ;  /* 0x000072120a007986 */ /* 0x0001e2000c101524 */
[----:B------:R-:W-:Y:S05]  /*3d60*/  BRA `(.L_x_94) ;  /* 0x0000000800587947 */ /* 0x000fea0003800000 */
.L_x_33:
[----:B------:R-:W-:Y:S01]  /*3d70*/  ISETP.GT.AND P3, PT, R22, 0x1, PT ;  /* 0x000000011600780c */ /* 0x000fe20003f64270 */
[----:B------:R-:W-:Y:S01]  /*3d80*/  ULDC.64 UR4, c[0x0][0x5c0] ;  /* 0x0001700000047ab9 */ /* 0x000fe20000000a00 */
[-C--:B------:R-:W-:Y:S01]  /*3d90*/  FMUL R24, R24, R56.reuse ;  /* 0x0000003818187220 */ /* 0x080fe20000400000 */
[----:B------:R-:W-:Y:S01]  /*3da0*/  LEA R4, P4, R70, UR4, 0x1 ;  /* 0x0000000446047c11 */ /* 0x000fe2000f8808ff */
[-C--:B------:R-:W-:Y:S01]  /*3db0*/  FMUL R25, R25, R56.reuse ;  /* 0x0000003819197220 */ /* 0x080fe20000400000 */
[----:B------:R-:W-:Y:S01]  /*3dc0*/  ISETP.GT.AND P0, PT, R0, RZ, P3 ;  /* 0x000000ff0000720c */ /* 0x000fe20001f04270 */
[----:B------:R-:W-:Y:S01]  /*3dd0*/  FMUL R26, R26, R56 ;  /* 0x000000381a1a7220 */ /* 0x000fe20000400000 */
[----:B------:R-:W-:Y:S01]  /*3de0*/  F2FP.F16.F32.PACK_AB R24, RZ, R24 ;  /* 0x00000018ff18723e */ /* 0x000fe200000000ff */
[-C--:B------:R-:W-:Y:S01]  /*3df0*/  FMUL R27, R27, R56.reuse ;  /* 0x000000381b1b7220 */ /* 0x080fe20000400000 */
[----:B------:R-:W-:Y:S01]  /*3e00*/  LEA.HI.X R5, R70, UR5, R7, 0x1, P4 ;  /* 0x0000000546057c11 */ /* 0x000fe2000a0f0c07 */
[-C--:B------:R-:W-:Y:S01]  /*3e10*/  FMUL R28, R28, R56.reuse ;  /* 0x000000381c1c7220 */ /* 0x080fe20000400000 */
[----:B------:R-:W-:Y:S01]  /*3e20*/  F2FP.F16.F32.PACK_AB R25, RZ, R25 ;  /* 0x00000019ff19723e */ /* 0x000fe200000000ff */
[-C--:B------:R-:W-:Y:S01]  /*3e30*/  FMUL R29, R29, R56.reuse ;  /* 0x000000381d1d7220 */ /* 0x080fe20000400000 */
[----:B------:R-:W-:Y:S01]  /*3e40*/  ISETP.GT.AND P2, PT, R0, 0x8, P2 ;  /* 0x000000080000780c */ /* 0x000fe20001744270 */
[----:B------:R-:W-:Y:S01]  /*3e50*/  @P1 STG.E.U16 desc[UR36][R4.64], R24 ;  /* 0x0000001804001986 */ /* 0x000fe2000c101524 */
[----:B------:R-:W-:Y:S01]  /*3e60*/  ISETP.GT.AND P1, PT, R22, 0x8, PT ;  /* 0x000000081600780c */ /* 0x000fe20003f24270 */
[----:B------:R-:W-:Y:S01]  /*3e70*/  FMUL R30, R30, R56 ;  /* 0x000000381e1e7220 */ /* 0x000fe20000400000 */
[C---:B------:R-:W-:Y:S01]  /*3e80*/  SHF.L.U64.HI R3, R62.reuse, 0x1, R63 ;  /* 0x000000013e037819 */ /* 0x040fe2000001023f */
[----:B------:R-:W-:Y:S01]  /*3e90*/  @P0 STG.E.U16 desc[UR36][R4.64+0x2], R25 ;  /* 0x0000021904000986 */ /* 0x000fe2000c101524 */
[----:B------:R-:W-:Y:S01]  /*3ea0*/  LEA R6, P5, R62, R4, 0x1 ;  /* 0x000000043e067211 */ /* 0x000fe200078a08ff */
[-C--:B------:R-:W-:Y:S01]  /*3eb0*/  FMUL R31, R31, R56.reuse ;  /* 0x000000381f1f7220 */ /* 0x080fe20000400000 */
[----:B------:R-:W-:Y:S01]  /*3ec0*/  ISETP.GT.AND P3, PT, R0, 0x8, P3 ;  /* 0x000000080000780c */ /* 0x000fe20001f64270 */
[-C--:B------:R-:W-:Y:S01]  /*3ed0*/  FMUL R32, R32, R56.reuse ;  /* 0x0000003820207220 */ /* 0x080fe20000400000 */
[----:B------:R-:W-:Y:S01]  /*3ee0*/  ISETP.GT.AND P0, PT, R22, 0x9, PT ;  /* 0x000000091600780c */ /* 0x000fe20003f04270 */
[----:B------:R-:W-:Y:S01]  /*3ef0*/  IMAD.X R7, R3, 0x1, R5, P5 ;  /* 0x0000000103077824 */ /* 0x000fe200028e0605 */
[----:B------:R-:W-:Y:S01]  /*3f00*/  ISETP.GT.AND P4, PT, R0, RZ, P1 ;  /* 0x000000ff0000720c */ /* 0x000fe20000f84270 */
[----:B------:R-:W-:Y:S01]  /*3f10*/  FMUL R33, R33, R56 ;  /* 0x0000003821217220 */ /* 0x000fe20000400000 */
[----:B------:R-:W-:Y:S01]  /*3f20*/  F2FP.F16.F32.PACK_AB R26, RZ, R26 ;  /* 0x0000001aff1a723e */ /* 0x000fe200000000ff */
[-C--:B------:R-:W-:Y:S01]  /*3f30*/  FMUL R34, R34, R56.reuse ;  /* 0x0000003822227220 */ /* 0x080fe20000400000 */
[----:B------:R-:W-:Y:S01]  /*3f40*/  ISETP.GT.AND P5, PT, R0, RZ, P0 ;  /* 0x000000ff0000720c */ /* 0x000fe200007a4270 */
[----:B------:R-:W-:Y:S01]  /*3f50*/  FMUL R35, R35, R56 ;  /* 0x0000003823237220 */ /* 0x000fe20000400000 */
[----:B------:R-:W-:Y:S01]  /*3f60*/  F2FP.F16.F32.PACK_AB R27, RZ, R27 ;  /* 0x0000001bff1b723e */ /* 0x000fe200000000ff */
[----:B------:R-:W-:Y:S01]  /*3f70*/  @P2 STG.E.U16 desc[UR36][R6.64], R26 ;  /* 0x0000001a06002986 */ /* 0x000fe2000c101524 */
[----:B------:R-:W-:Y:S01]  /*3f80*/  F2FP.F16.F32.PACK_AB R28, RZ, R28 ;  /* 0x0000001cff1c723e */ /* 0x000fe200000000ff */
[-C--:B------:R-:W-:Y:S01]  /*3f90*/  FMUL R36, R36, R56.reuse ;  /* 0x0000003824247220 */ /* 0x080fe20000400000 */
[----:B------:R-:W-:Y:S01]  /*3fa0*/  ISETP.GT.AND P2, PT, R0, 0x8, P1 ;  /* 0x000000080000780c */ /* 0x000fe20000f44270 */
[----:B------:R-:W-:Y:S01]  /*3fb0*/  @P3 STG.E.U16 desc[UR36][R6.64+0x2], R27 ;  /* 0x0000021b06003986 */ /* 0x000fe2000c101524 */
[----:B------:R-:W-:Y:S01]  /*3fc0*/  ISETP.GT.AND P1, PT, R22, 0x10, PT ;  /* 0x000000101600780c */ /* 0x000fe20003f24270 */
[-C--:B------:R-:W-:Y:S01]  /*3fd0*/  FMUL R37, R37, R56.reuse ;  /* 0x0000003825257220 */ /* 0x080fe20000400000 */
[----:B------:R-:W-:Y:S01]  /*3fe0*/  F2FP.F16.F32.PACK_AB R29, RZ, R29 ;  /* 0x0000001dff1d723e */ /* 0x000fe200000000ff */
[----:B------:R-:W-:Y:S01]  /*3ff0*/  @P4 STG.E.U16 desc[UR36][R4.64+0x10], R28 ;  /* 0x0000101c04004986 */ /* 0x000fe2000c101524 */
[----:B------:R-:W-:Y:S01]  /*4000*/  ISETP.GT.AND P3, PT, R0, 0x8, P0 ;  /* 0x000000080000780c */ /* 0x000fe20000764270 */
[-C--:B------:R-:W-:Y:S01]  /*4010*/  FMUL R38, R38, R56.reuse ;  /* 0x0000003826267220 */ /* 0x080fe20000400000 */
[----:B------:R-:W-:Y:S01]  /*4020*/  ISETP.GT.AND P0, PT, R22, 0x11, PT ;  /* 0x000000111600780c */ /* 0x000fe20003f04270 */
[----:B------:R-:W-:Y:S01]  /*4030*/  @P5 STG.E.U16 desc[UR36][R4.64+0x12], R29 ;  /* 0x0000121d04005986 */ /* 0x000fe2000c101524 */
        /* <DEDUP_REMOVED lines=40> */
[C---:B------:R-:W-:Y:S01]  /*42c0*/  ISETP.GT.AND P4, PT, R0.reuse, RZ, P1 ;  /* 0x000000ff0000720c */ /* 0x040fe20000f84270 */
[-C--:B------:R-:W-:Y:S01]  /*42d0*/  FMUL R51, R51, R56.reuse ;  /* 0x0000003833337220 */ /* 0x080fe20000400000 */
[----:B------:R-:W-:Y:S01]  /*42e0*/  ISETP.GT.AND P5, PT, R0, RZ, P0 ;  /* 0x000000ff0000720c */ /* 0x000fe200007a4270 */
[----:B------:R-:W-:Y:S01]  /*42f0*/  FMUL R52, R52, R56 ;  /* 0x0000003834347220 */ /* 0x000fe20000400000 */
[----:B------:R-:W-:Y:S01]  /*4300*/  F2FP.F16.F32.PACK_AB R38, RZ, R38 ;  /* 0x00000026ff26723e */ /* 0x000fe200000000ff */
[-C--:B------:R-:W-:Y:S01]  /*4310*/  FMUL R53, R53, R56.reuse ;  /* 0x0000003835357220 */ /* 0x080fe20000400000 */
[----:B------:R-:W-:Y:S01]  /*4320*/  F2FP.F16.F32.PACK_AB R39, RZ, R39 ;  /* 0x00000027ff27723e */ /* 0x000fe200000000ff */
[----:B------:R-:W-:Y:S01]  /*4330*/  FMUL R54, R54, R56 ;  /* 0x0000003836367220 */ /* 0x000fe20000400000 */
[----:B------:R-:W-:Y:S01]  /*4340*/  F2FP.F16.F32.PACK_AB R40, RZ, R40 ;  /* 0x00000028ff28723e */ /* 0x000fe200000000ff */
[----:B------:R-:W-:Y:S01]  /*4350*/  @P2 STG.E.U16 desc[UR36][R6.64+0x30], R38 ;  /* 0x0000302606002986 */ /* 0x000fe2000c101524 */
[----:B------:R-:W-:Y:S01]  /*4360*/  F2FP.F16.F32.PACK_AB R41, RZ, R41 ;  /* 0x00000029ff29723e */ /* 0x000fe200000000ff */
[----:B------:R-:W-:Y:S01]  /*4370*/  FMUL R55, R55, R56 ;  /* 0x0000003837377220 */ /* 0x000fe20000400000 */
[C---:B------:R-:W-:Y:S01]  /*4380*/  ISETP.GT.AND P1, PT, R0.reuse, 0x8, P1 ;  /* 0x000000080000780c */ /* 0x040fe20000f24270 */
[----:B------:R-:W-:Y:S01]  /*4390*/  @P3 STG.E.U16 desc[UR36][R6.64+0x32], R39 ;  /* 0x0000322706003986 */ /* 0x000fe2000c101524 */
[----:B------:R-:W-:-:S02]  /*43a0*/  ISETP.GT.AND P2, PT, R0, 0x8, P0 ;  /* 0x000000080000780c */ /* 0x000fc40000744270 */
[----:B------:R-:W-:Y:S01]  /*43b0*/  F2FP.F16.F32.PACK_AB R42, RZ, R42 ;  /* 0x0000002aff2a723e */ /* 0x000fe200000000ff */
[----:B------:R-:W-:Y:S01]  /*43c0*/  @P4 STG.E.U16 desc[UR36][R4.64+0x40], R40 ;  /* 0x0000402804004986 */ /* 0x000fe2000c101524 */
[C---:B------:R-:W-:Y:S02]  /*43d0*/  ISETP.GT.AND P4, PT, R22.reuse, 0x28, PT ;  /* 0x000000281600780c */ /* 0x040fe40003f84270 */
[----:B------:R-:W-:Y:S01]  /*43e0*/  ISETP.GT.AND P0, PT, R22, 0x29, PT ;  /* 0x000000291600780c */ /* 0x000fe20003f04270 */
[----:B------:R-:W-:Y:S01]  /*43f0*/  @P5 STG.E.U16 desc[UR36][R4.64+0x42], R41 ;  /* 0x0000422904005986 */ /* 0x000fe2000c101524 */
[----:B------:R-:W-:Y:S02]  /*4400*/  ISETP.GT.AND P5, PT, R0, RZ, P4 ;  /* 0x000000ff0000720c */ /* 0x000fe400027a4270 */
[----:B------:R-:W-:Y:S01]  /*4410*/  F2FP.F16.F32.PACK_AB R43, RZ, R43 ;  /* 0x0000002bff2b723e */ /* 0x000fe200000000ff */
[----:B------:R-:W-:Y:S01]  /*4420*/  @P1 STG.E.U16 desc[UR36][R6.64+0x40], R42 ;  /* 0x0000402a06001986 */ /* 0x000fe2000c101524 */
[----:B------:R-:W-:-:S02]  /*4430*/  F2FP.F16.F32.PACK_AB R44, RZ, R44 ;  /* 0x0000002cff2c723e */ /* 0x000fc400000000ff */
[C---:B------:R-:W-:Y:S01]  /*4440*/  ISETP.GT.AND P3, PT, R0.reuse, RZ, P0 ;  /* 0x000000ff0000720c */ /* 0x040fe20000764270 */
[----:B------:R-:W-:Y:S01]  /*4450*/  @P2 STG.E.U16 desc[UR36][R6.64+0x42], R43 ;  /* 0x0000422b06002986 */ /* 0x000fe2000c101524 */
[C---:B------:R-:W-:Y:S02]  /*4460*/  ISETP.GT.AND P4, PT, R0.reuse, 0x8, P4 ;  /* 0x000000080000780c */ /* 0x040fe40002784270 */
[----:B------:R-:W-:Y:S02]  /*4470*/  F2FP.F16.F32.PACK_AB R45, RZ, R45 ;  /* 0x0000002dff2d723e */ /* 0x000fe400000000ff */
[----:B------:R-:W-:Y:S01]  /*4480*/  F2FP.F16.F32.PACK_AB R46, RZ, R46 ;  /* 0x0000002eff2e723e */ /* 0x000fe200000000ff */
[----:B------:R-:W-:Y:S01]  /*4490*/  @P5 STG.E.U16 desc[UR36][R4.64+0x50], R44 ;  /* 0x0000502c04005986 */ /* 0x000fe2000c101524 */
[----:B------:R-:W-:Y:S02]  /*44a0*/  ISETP.GT.AND P5, PT, R0, 0x8, P0 ;  /* 0x000000080000780c */ /* 0x000fe400007a4270 */
[----:B------:R-:W-:-:S02]  /*44b0*/  F2FP.F16.F32.PACK_AB R47, RZ, R47 ;  /* 0x0000002fff2f723e */ /* 0x000fc400000000ff */
[C---:B------:R-:W-:Y:S01]  /*44c0*/  ISETP.GT.AND P2, PT, R22.reuse, 0x31, PT ;  /* 0x000000311600780c */ /* 0x040fe20003f44270 */
[----:B------:R-:W-:Y:S01]  /*44d0*/  @P3 STG.E.U16 desc[UR36][R4.64+0x52], R45 ;  /* 0x0000522d04003986 */ /* 0x000fe2000c101524 */
[----:B------:R-:W-:Y:S02]  /*44e0*/  ISETP.GT.AND P3, PT, R22, 0x30, PT ;  /* 0x000000301600780c */ /* 0x000fe40003f64270 */
[----:B------:R-:W-:Y:S01]  /*44f0*/  F2FP.F16.F32.PACK_AB R48, RZ, R48 ;  /* 0x00000030ff30723e */ /* 0x000fe200000000ff */
[----:B------:R-:W-:Y:S01]  /*4500*/  @P4 STG.E.U16 desc[UR36][R6.64+0x50], R46 ;  /* 0x0000502e06004986 */ /* 0x000fe2000c101524 */
[C---:B------:R-:W-:Y:S02]  /*4510*/  ISETP.GT.AND P4, PT, R0.reuse, RZ, P2 ;  /* 0x000000ff0000720c */ /* 0x040fe40001784270 */
[----:B------:R-:W-:Y:S01]  /*4520*/  F2FP.F16.F32.PACK_AB R49, RZ, R49 ;  /* 0x00000031ff31723e */ /* 0x000fe200000000ff */
[----:B------:R-:W-:Y:S01]  /*4530*/  @P5 STG.E.U16 desc[UR36][R6.64+0x52], R47 ;  /* 0x0000522f06005986 */ /* 0x000fe2000c101524 */
[----:B------:R-:W-:-:S02]  /*4540*/  ISETP.GT.AND P5, PT, R0, RZ, P3 ;  /* 0x000000ff0000720c */ /* 0x000fc40001fa4270 */
[C---:B------:R-:W-:Y:S02]  /*4550*/  ISETP.GT.AND P1, PT, R22.reuse, 0x38, PT ;  /* 0x000000381600780c */ /* 0x040fe40003f24270 */
[----:B------:R-:W-:Y:S02]  /*4560*/  ISETP.GT.AND P0, PT, R22, 0x39, PT ;  /* 0x000000391600780c */ /* 0x000fe40003f04270 */
[C---:B------:R-:W-:Y:S02]  /*4570*/  ISETP.GT.AND P3, PT, R0.reuse, 0x8, P3 ;  /* 0x000000080000780c */ /* 0x040fe40001f64270 */
[C---:B------:R-:W-:Y:S02]  /*4580*/  ISETP.GT.AND P2, PT, R0.reuse, 0x8, P2 ;  /* 0x000000080000780c */ /* 0x040fe40001744270 */
[----:B------:R-:W-:Y:S02]  /*4590*/  F2FP.F16.F32.PACK_AB R50, RZ, R50 ;  /* 0x00000032ff32723e */ /* 0x000fe400000000ff */
[----:B------:R-:W-:Y:S01]  /*45a0*/  F2FP.F16.F32.PACK_AB R51, RZ, R51 ;  /* 0x00000033ff33723e */ /* 0x000fe200000000ff */
[----:B------:R-:W-:Y:S01]  /*45b0*/  @P5 STG.E.U16 desc[UR36][R4.64+0x60], R48 ;  /* 0x0000603004005986 */ /* 0x000fe2000c101524 */
[----:B------:R-:W-:-:S02]  /*45c0*/  ISETP.GT.AND P5, PT, R0, RZ, P0 ;  /* 0x000000ff0000720c */ /* 0x000fc400007a4270 */
[C---:B------:R-:W-:Y:S01]  /*45d0*/  ISETP.GT.AND P0, PT, R0.reuse, 0x8, P0 ;  /* 0x000000080000780c */ /* 0x040fe20000704270 */
[----:B------:R-:W-:Y:S01]  /*45e0*/  @P4 STG.E.U16 desc[UR36][R4.64+0x62], R49 ;  /* 0x0000623104004986 */ /* 0x000fe2000c101524 */
[C---:B------:R-:W-:Y:S02]  /*45f0*/  ISETP.GT.AND P4, PT, R0.reuse, RZ, P1 ;  /* 0x000000ff0000720c */ /* 0x040fe40000f84270 */
[----:B------:R-:W-:Y:S01]  /*4600*/  ISETP.GT.AND P1, PT, R0, 0x8, P1 ;  /* 0x000000080000780c */ /* 0x000fe20000f24270 */
[----:B------:R-:W-:Y:S01]  /*4610*/  @P3 STG.E.U16 desc[UR36][R6.64+0x60], R50 ;  /* 0x0000603206003986 */ /* 0x000fe2000c101524 */
[----:B------:R-:W-:Y:S02]  /*4620*/  F2FP.F16.F32.PACK_AB R52, RZ, R52 ;  /* 0x00000034ff34723e */ /* 0x000fe400000000ff */
[----:B------:R-:W-:Y:S01]  /*4630*/  F2FP.F16.F32.PACK_AB R53, RZ, R53 ;  /* 0x00000035ff35723e */ /* 0x000fe200000000ff */
[----:B------:R-:W-:Y:S01]  /*4640*/  @P2 STG.E.U16 desc[UR36][R6.64+0x62], R51 ;  /* 0x0000623306002986 */ /* 0x000fe2000c101524 */
[----:B------:R-:W-:-:S02]  /*4650*/  F2FP.F16.F32.PACK_AB R54, RZ, R54 ;  /* 0x00000036ff36723e */ /* 0x000fc400000000ff */
[----:B------:R-:W-:-:S03]  /*4660*/  F2FP.F16.F32.PACK_AB R55, RZ, R55 ;  /* 0x00000037ff37723e */ /* 0x000fc600000000ff */
[----:B------:R-:W-:Y:S04]  /*4670*/  @P4 STG.E.U16 desc[UR36][R4.64+0x70], R52 ;  /* 0x0000703404004986 */ /* 0x000fe8000c101524 */
[----:B------:R0:W-:Y:S02]  /*4680*/  @P5 STG.E.U16 desc[UR36][R4.64+0x72], R53 ;  /* 0x0000723504005986 */ /* 0x0001e4000c101524 */
[----:B0-----:R-:W-:Y:S02]  /*4690*/  @P1 IMAD.MOV.U32 R4, RZ, RZ, R6 ;  /* 0x000000ffff041224 */ /* 0x001fe400078e0006 */
[----:B------:R-:W-:-:S05]  /*46a0*/  @P1 IMAD.MOV.U32 R5, RZ, RZ, R7 ;  /* 0x000000ffff051224 */ /* 0x000fca00078e0007 */
[----:B------:R0:W-:Y:S04]  /*46b0*/  @P1 STG.E.U16 desc[UR36][R4.64+0x70], R54 ;  /* 0x0000703604001986 */ /* 0x0001e8000c101524 */
[----:B------:R0:W-:Y:S02]  /*46c0*/  @P0 STG.E.U16 desc[UR36][R6.64+0x72], R55 ;  /* 0x0000723706000986 */ /* 0x0001e4000c101524 */
.L_x_94:
[----:B------:R-:W-:Y:S05]  /*46d0*/  BSYNC B0 ;  /* 0x0000000000007941 */ /* 0x000fea0003800000 */
.L_x_32:
[----:B0-----:R-:W2:Y:S01]  /*46e0*/  LDL.64 R4, [R1] ;  /* 0x0000000001047983 */ /* 0x001ea20000100a00 */
[----:B------:R-:W-:Y:S01]  /*46f0*/  ULDC.64 UR4, c[0x0][0x650] ;  /* 0x0001940000047ab9 */ /* 0x000fe20000000a00 */
[----:B------:R-:W-:Y:S02]  /*4700*/  IMAD.U32 R0, RZ, RZ, UR44 ;  /* 0x0000002cff007e24 */ /* 0x000fe4000f8e00ff */
[----:B------:R-:W-:Y:S02]  /*4710*/  IMAD.MOV.U32 R22, RZ, RZ, -0x1 ;  /* 0xffffffffff167424 */ /* 0x000fe400078e00ff */
[----:B------:R0:W-:Y:S01]  /*4720*/  SYNCS.ARRIVE.TRANS64.A1T0 RZ, [R0+UR48], RZ ;  /* 0x000000ff00ff79a7 */ /* 0x0001e20008100030 */
[----:B-----5:R-:W-:Y:S02]  /*4730*/  IMAD.MOV.U32 R18, RZ, RZ, -0x1 ;  /* 0xffffffffff127424 */ /* 0x020fe400078e00ff */
[----:B------:R-:W-:Y:S01]  /*4740*/  IMAD.MOV.U32 R19, RZ, RZ, -0x1 ;  /* 0xffffffffff137424 */ /* 0x000fe200078e00ff */
[----:B0-----:R-:W-:-:S02]  /*4750*/  PRMT R0, RZ, 0x7610, R0 ;  /* 0x00007610ff007816 */ /* 0x001fc40000000000 */
[----:B--2---:R-:W-:-:S05]  /*4760*/  LEA R16, P0, R4, R16, 0x1 ;  /* 0x0000001004107211 */ /* 0x004fca00078008ff */
[----:B------:R-:W-:Y:S01]  /*4770*/  IMAD.X R17, R66, 0x1, R17, P0 ;  /* 0x0000000142117824 */ /* 0x000fe200000e0611 */
[----:B------:R-:W-:-:S04]  /*4780*/  ISETP.GE.U32.AND P0, PT, R16, UR4, PT ;  /* 0x0000000410007c0c */ /* 0x000fc8000bf06070 */
[----:B------:R-:W-:-:S13]  /*4790*/  ISETP.GE.U32.AND.EX P0, PT, R17, UR5, PT, P0 ;  /* 0x0000000511007c0c */ /* 0x000fda000bf06100 */
[----:B------:R-:W-:Y:S05]  /*47a0*/  @P0 BRA `(.L_x_95) ;  /* 0x00000004004c0947 */ /* 0x000fea0003800000 */
[----:B------:R-:W0:Y:S01]  /*47b0*/  LDC.64 R10, c[0x0][0x628] ;  /* 0x00018a00ff0a7b82 */ /* 0x000e220000000a00 */
[----:B------:R-:W2:Y:S01]  /*47c0*/  S2R R12, SR_CTAID.X ;  /* 0x00000000000c7919 */ /* 0x000ea20000002500 */
[----:B-1-34-:R-:W-:Y:S02]  /*47d0*/  IMAD.MOV.U32 R8, RZ, RZ, R16 ;  /* 0x000000ffff087224 */ /* 0x01afe400078e0010 */
[----:B------:R-:W-:Y:S01]  /*47e0*/  IMAD.MOV.U32 R9, RZ, RZ, R17 ;  /* 0x000000ffff097224 */ /* 0x000fe200078e0011 */
[----:B------:R-:W1:Y:S03]  /*47f0*/  S2R R18, SR_CTAID.Y ;  /* 0x0000000000127919 */ /* 0x000e660000002600 */
[----:B------:R-:W3:Y:S08]  /*4800*/  LDC R0, c[0x0][0x630] ;  /* 0x00018c00ff007b82 */ /* 0x000ef00000000800 */
[----:B------:R-:W4:Y:S01]  /*4810*/  LDC.64 R14, c[0x0][0x620] ;  /* 0x00018800ff0e7b82 */ /* 0x000f220000000a00 */
[----:B0-----:R-:W-:-:S04]  /*4820*/  ISETP.NE.U32.AND P0, PT, R10, RZ, PT ;  /* 0x000000ff0a00720c */ /* 0x001fc80003f05070 */
[----:B------:R-:W-:-:S13]  /*4830*/  ISETP.NE.AND.EX P0, PT, R11, RZ, PT, P0 ;  /* 0x000000ff0b00720c */ /* 0x000fda0003f05300 */
[----:B-1234-:R-:W-:Y:S05]  /*4840*/  @!P0 BRA `(.L_x_96) ;  /* 0x0000000000288947 */ /* 0x01efea0003800000 */
[----:B------:R-:W0:Y:S02]  /*4850*/  LDC R3, c[0x0][0x634] ;  /* 0x00018d00ff037b82 */ /* 0x000e240000000800 */
[----:B0-----:R-:W-:-:S05]  /*4860*/  IADD3 R3, P0, R16, R3, RZ ;  /* 0x0000000310037210 */ /* 0x001fca0007f1e0ff */
        /* <DEDUP_REMOVED lines=8> */
.L_x_96:
[-CC-:B------:R-:W-:Y:S01]  /*48f0*/  SHF.R.U64 R19, R8, R0.reuse, R9.reuse ;  /* 0x0000000008137219 */ /* 0x180fe20000001209 */
[----:B------:R-:W0:Y:S01]  /*4900*/  LDC.64 R24, c[0x0][0x640] ;  /* 0x00019000ff187b82 */ /* 0x000e220000000a00 */
[----:B------:R-:W-:Y:S01]  /*4910*/  SHF.R.U32.HI R0, RZ, R0, R9 ;  /* 0x00000000ff007219 */ /* 0x000fe20000011609 */
[----:B------:R-:W-:Y:S01]  /*4920*/  ULDC UR4, c[0x0][0x150] ;  /* 0x0000540000047ab9 */ /* 0x000fe20000000800 */
[----:B------:R-:W-:Y:S02]  /*4930*/  IADD3 R3, P0, RZ, -R19, RZ ;  /* 0x80000013ff037210 */ /* 0x000fe40007f1e0ff */
[----:B------:R-:W-:-:S03]  /*4940*/  I2FP.F32.U32 R7, R12 ;  /* 0x0000000c00077245 */ /* 0x000fc60000201000 */
[----:B------:R-:W1:Y:S01]  /*4950*/  LDC R6, c[0x0][0x618] ;  /* 0x00018600ff067b82 */ /* 0x000e620000000800 */
[----:B------:R-:W-:Y:S02]  /*4960*/  IMAD.X R5, RZ, RZ, ~R0, P0 ;  /* 0x000000ffff057224 */ /* 0x000fe400000e0e00 */
[----:B------:R-:W-:Y:S01]  /*4970*/  FMUL R7, R7, UR4 ;  /* 0x0000000407077c20 */ /* 0x000fe20008400000 */
[----:B------:R-:W-:Y:S01]  /*4980*/  ULDC UR4, c[0x0][0x154] ;  /* 0x0000550000047ab9 */ /* 0x000fe20000000800 */
[-C--:B------:R-:W-:Y:S02]  /*4990*/  IMAD R0, R5, R14.reuse, RZ ;  /* 0x0000000e05007224 */ /* 0x080fe400078e02ff */
[C---:B------:R-:W-:Y:S01]  /*49a0*/  IMAD.WIDE.U32 R4, R3.reuse, R14, R16 ;  /* 0x0000000e03047225 */ /* 0x040fe200078e0010 */
[----:B------:R-:W2:Y:S01]  /*49b0*/  LDC R8, c[0x0][0x608] ;  /* 0x00018200ff087b82 */ /* 0x000ea20000000800 */
[----:B------:R-:W3:Y:S02]  /*49c0*/  F2I.U32.TRUNC.NTZ R7, R7 ;  /* 0x0000000700077305 */ /* 0x000ee4000020f000 */
[----:B------:R-:W-:Y:S01]  /*49d0*/  IMAD R3, R3, R15, R0 ;  /* 0x0000000f03037224 */ /* 0x000fe200078e0200 */
[----:B------:R-:W-:-:S03]  /*49e0*/  I2FP.F32.U32 R0, R18 ;  /* 0x0000001200007245 */ /* 0x000fc60000201000 */
[----:B------:R-:W-:Y:S01]  /*49f0*/  IMAD.IADD R3, R5, 0x1, R3 ;  /* 0x0000000105037824 */ /* 0x000fe200078e0203 */
[----:B------:R-:W4:Y:S01]  /*4a00*/  LDC R11, c[0x0][0x658] ;  /* 0x00019600ff0b7b82 */ /* 0x000f220000000800 */
[----:B0-----:R-:W-:-:S04]  /*4a10*/  ISETP.NE.U32.AND P0, PT, R24, RZ, PT ;  /* 0x000000ff1800720c */ /* 0x001fc80003f05070 */
[----:B------:R-:W-:-:S03]  /*4a20*/  ISETP.NE.AND.EX P0, PT, R25, RZ, PT, P0 ;  /* 0x000000ff1900720c */ /* 0x000fc60003f05300 */
[----:B------:R-:W0:Y:S01]  /*4a30*/  LDC R9, c[0x0][0x144] ;  /* 0x00005100ff097b82 */ /* 0x000e220000000800 */
[-C--:B-1----:R-:W-:Y:S01]  /*4a40*/  SHF.R.U64 R10, R4, R6.reuse, R3 ;  /* 0x00000006040a7219 */ /* 0x082fe20000001203 */
[----:B---3--:R-:W-:Y:S01]  /*4a50*/  IMAD.MOV R7, RZ, RZ, -R7 ;  /* 0x000000ffff077224 */ /* 0x008fe200078e0a07 */
[----:B------:R-:W-:Y:S01]  /*4a60*/  SHF.R.U32.HI R3, RZ, R6, R3 ;  /* 0x00000006ff037219 */ /* 0x000fe20000011603 */
[----:B------:R-:W-:-:S04]  /*4a70*/  FMUL R6, R0, UR4 ;  /* 0x0000000400067c20 */ /* 0x000fc80008400000 */
[----:B------:R-:W1:Y:S01]  /*4a80*/  LDC R21, c[0x0][0x148] ;  /* 0x00005200ff157b82 */ /* 0x000e620000000800 */
[----:B------:R3:W0:Y:S01]  /*4a90*/  F2I.U32.TRUNC.NTZ R14, R6 ;  /* 0x00000006000e7305 */ /* 0x000622000020f000 */
[-CC-:B--2---:R-:W-:Y:S02]  /*4aa0*/  SHF.R.U64 R13, R10, R8.reuse, R3.reuse ;  /* 0x000000080a0d7219 */ /* 0x184fe40000001203 */
[----:B------:R-:W-:-:S04]  /*4ab0*/  SHF.R.U32.HI R0, RZ, R8, R3 ;  /* 0x00000008ff007219 */ /* 0x000fc80000011603 */
[----:B------:R-:W2:Y:S01]  /*4ac0*/  LDC R20, c[0x0][0x648] ;  /* 0x00019200ff147b82 */ /* 0x000ea20000000800 */
[-CC-:B----4-:R-:W-:Y:S02]  /*4ad0*/  SHF.R.U64 R15, R13, R11.reuse, R0.reuse ;  /* 0x0000000b0d0f7219 */ /* 0x190fe40000001200 */
[----:B------:R-:W-:-:S03]  /*4ae0*/  SHF.R.U32.HI R5, RZ, R11, R0 ;  /* 0x0000000bff057219 */ /* 0x000fc60000011600 */
[----:B------:R-:W-:Y:S02]  /*4af0*/  IMAD.MOV.U32 R4, RZ, RZ, R15 ;  /* 0x000000ffff047224 */ /* 0x000fe400078e000f */
[----:B------:R-:W4:Y:S01]  /*4b00*/  LDC R26, c[0x0][0x638] ;  /* 0x00018e00ff1a7b82 */ /* 0x000f220000000800 */
[----:B0-----:R-:W-:-:S07]  /*4b10*/  IMAD R22, R9, R7, R12 ;  /* 0x0000000709167224 */ /* 0x001fce00078e020c */
[----:B------:R-:W0:Y:S08]  /*4b20*/  LDC R27, c[0x0][0x610] ;  /* 0x00018400ff1b7b82 */ /* 0x000e300000000800 */
[----:B------:R-:W0:Y:S01]  /*4b30*/  LDC R28, c[0x0][0x600] ;  /* 0x00018000ff1c7b82 */ /* 0x000e220000000800 */
[----:B-123--:R-:W-:Y:S05]  /*4b40*/  @!P0 BRA `(.L_x_97) ;  /* 0x0000000000288947 */ /* 0x00efea0003800000 */
[----:B------:R-:W1:Y:S02]  /*4b50*/  LDC R0, c[0x0][0x64c] ;  /* 0x00019300ff007b82 */ /* 0x000e640000000800 */
[----:B-1----:R-:W-:-:S05]  /*4b60*/  IADD3 R3, P0, R15, R0, RZ ;  /* 0x000000000f037210 */ /* 0x002fca0007f1e0ff */
        /* <DEDUP_REMOVED lines=8> */
.L_x_97:
[----:B------:R-:W-:Y:S01]  /*4bf0*/  ISETP.NE.AND P0, PT, R2, 0x1, PT ;  /* 0x000000010200780c */ /* 0x000fe20003f05270 */
[----:B------:R-:W-:Y:S01]  /*4c00*/  IMAD.MOV R14, RZ, RZ, -R14 ;  /* 0x000000ffff0e7224 */ /* 0x000fe200078e0a0e */
[----:B------:R-:W-:Y:S02]  /*4c10*/  SHF.R.U64 R0, R4, R20, R5 ;  /* 0x0000001404007219 */ /* 0x000fe40000001205 */
[----:B------:R-:W-:Y:S02]  /*4c20*/  LOP3.LUT R3, R13, R68, RZ, 0xc0, !PT ;  /* 0x000000440d037212 */ /* 0x000fe400078ec0ff */
[----:B------:R-:W-:Y:S01]  /*4c30*/  LOP3.LUT R5, R10, R67, RZ, 0xc0, !PT ;  /* 0x000000430a057212 */ /* 0x000fe200078ec0ff */
[----:B------:R-:W-:Y:S02]  /*4c40*/  IMAD.MOV R4, RZ, RZ, -R0 ;  /* 0x000000ffff047224 */ /* 0x000fe400078e0a00 */
[----:B------:R-:W-:Y:S02]  /*4c50*/  IMAD R3, R64, R0, R3 ;  /* 0x0000000040037224 */ /* 0x000fe400078e0203 */
[----:B----4-:R-:W-:-:S02]  /*4c60*/  IMAD R0, R4, R26, R15 ;  /* 0x0000001a04007224 */ /* 0x010fc400078e020f */
[----:B------:R-:W-:Y:S02]  /*4c70*/  @P0 IMAD R22, R21, R14, R18 ;  /* 0x0000000e15160224 */ /* 0x000fe400078e0212 */
[----:B------:R-:W-:Y:S02]  /*4c80*/  IMAD.MOV.U32 R4, RZ, RZ, 0x1 ;  /* 0x00000001ff047424 */ /* 0x000fe400078e00ff */
[----:B0-----:R-:W-:Y:S02]  /*4c90*/  IMAD R22, R3, R27, R22 ;  /* 0x0000001b03167224 */ /* 0x001fe400078e0216 */
[----:B------:R-:W-:Y:S01]  /*4ca0*/  IMAD R3, R0, R28, R5 ;  /* 0x0000001c00037224 */ /* 0x000fe200078e0205 */
[----:B------:R-:W-:-:S04]  /*4cb0*/  PRMT R0, R4, 0x7610, R0 ;  /* 0x0000761004007816 */ /* 0x000fc80000000000 */
[----:B------:R-:W-:Y:S02]  /*4cc0*/  SEL R18, R3, R22, !P0 ;  /* 0x0000001603127207 */ /* 0x000fe40004000000 */
[----:B------:R-:W-:-:S07]  /*4cd0*/  SEL R22, R22, R3, !P0 ;  /* 0x0000000316167207 */ /* 0x000fce0004000000 */
.L_x_95:
[----:B------:R-:W-:Y:S01]  /*4ce0*/  UIMAD.WIDE.U32 UR4, UR38, 0x24924925, URZ ;  /* 0x24924925260478a5 */ /* 0x000fe2000f8e003f */
[----:B------:R-:W-:Y:S02]  /*4cf0*/  LOP3.LUT P0, RZ, R0, 0xff, RZ, 0xc0, !PT ;  /* 0x000000ff00ff7812 */ /* 0x000fe4000780c0ff */
[----:B------:R-:W-:Y:S01]  /*4d00*/  LOP3.LUT R73, R73, 0x1, RZ, 0x3c, !PT ;  /* 0x0000000149497812 */ /* 0x000fe200078e3cff */
[----:B------:R-:W-:-:S04]  /*4d10*/  UIADD3 UR4, UR38, -UR5, URZ ;  /* 0x8000000526047290 */ /* 0x000fc8000fffe03f */
[----:B------:R-:W-:-:S04]  /*4d20*/  ULEA.HI UR4, UR4, UR5, URZ, 0x1f ;  /* 0x0000000504047291 */ /* 0x000fc8000f8ff83f */
[----:B------:R-:W-:-:S04]  /*4d30*/  USHF.R.U32.HI UR4, URZ, 0x2, UR4 ;  /* 0x000000023f047899 */ /* 0x000fc80008011604 */
[----:B------:R-:W-:Y:S01]  /*4d40*/  UIMAD UR38, UR4, -0x7, UR38 ;  /* 0xfffffff9042678a4 */ /* 0x000fe2000f8e0226 */
[----:B------:R-:W-:Y:S11]  /*4d50*/  @P0 BRA `(.L_x_98) ;  /* 0xffffffc8002c0947 */ /* 0x000ff6000383ffff */
[----:B------:R-:W-:Y:S05]  /*4d60*/  EXIT ;  /* 0x000000000000794d */ /* 0x000fea0003800000 */
.L_x_13:
[----:B------:R-:W-:-:S08]  /*4d70*/  ISETP.NE.AND P0, PT, R14, RZ, PT ;  /* 0x000000ff0e00720c */ /* 0x000fd00003f05270 */
[----:B0-----:R-:W0:-:S00]  /*4d80*/  USETMAXREG.DEALLOC.CTAPOOL 0x28 ;  /* 0x00000028000079c8 */ /* 0x001e0000080e0500 */
[----:B------:R-:W-:Y:S05]  /*4d90*/  @P0 EXIT ;  /* 0x000000000000094d */ /* 0x000fea0003800000 */
[----:B0-----:R-:W-:Y:S01]  /*4da0*/  LOP3.LUT P0, RZ, R3, 0xff, RZ, 0xc0, !PT ;  /* 0x000000ff03ff7812 */ /* 0x001fe2000780c0ff */
[----:B------:R-:W-:Y:S02]  /*4db0*/  IMAD.MOV.U32 R3, RZ, RZ, 0x1 ;  /* 0x00000001ff037424 */ /* 0x000fe400078e00ff */
[----:B------:R-:W-:-:S10]  /*4dc0*/  IMAD.MOV.U32 R8, RZ, RZ, RZ ;  /* 0x000000ffff087224 */ /* 0x000fd400078e00ff */
[----:B------:R-:W-:Y:S05]  /*4dd0*/  @!P0 BRA `(.L_x_99) ;  /* 0x0000000c00248947 */ /* 0x000fea0003800000 */
[----:B------:R-:W-:Y:S01]  /*4de0*/  LOP3.LUT P0, RZ, R4, 0x1f, RZ, 0xc0, !PT ;  /* 0x0000001f04ff7812 */ /* 0x000fe2000780c0ff */
[----:B------:R-:W-:Y:S01]  /*4df0*/  ULDC UR5, c[0x0][0x658] ;  /* 0x0001960000057ab9 */ /* 0x000fe20000000800 */
[----:B------:R-:W-:Y:S01]  /*4e00*/  UMOV UR6, 0xffffffff ;  /* 0xffffffff00067882 */ /* 0x000fe20000000000 */
[----:B------:R-:W-:Y:S01]  /*4e10*/  BSSY B0, `(.L_x_99) ;  /* 0x00000c5000007945 */ /* 0x000fe20003800000 */
[----:B------:R-:W-:Y:S01]  /*4e20*/  USHF.L.U32 UR6, UR6, UR5, URZ ;  /* 0x0000000506067299 */ /* 0x000fe2000800063f */
[C---:B------:R-:W-:Y:S01]  /*4e30*/  ISETP.NE.AND P2, PT, R5.reuse, RZ, PT ;  /* 0x000000ff0500720c */ /* 0x040fe20003f45270 */
[----:B------:R-:W-:Y:S01]  /*4e40*/  IMAD.MOV.U32 R10, RZ, RZ, 0x1 ;  /* 0x00000001ff0a7424 */ /* 0x000fe200078e00ff */
[----:B------:R-:W-:Y:S01]  /*4e50*/  ISETP.NE.OR P0, PT, R5, RZ, !P0 ;  /* 0x000000ff0500720c */ /* 0x000fe20004705670 */
[----:B------:R-:W-:Y:S01]  /*4e60*/  IMAD.MOV.U32 R3, RZ, RZ, 0x1 ;  /* 0x00000001ff037424 */ /* 0x000fe200078e00ff */
[----:B------:R-:W-:Y:S01]  /*4e70*/  LOP3.LUT R9, R23, 0x2, RZ, 0xfc, !PT ;  /* 0x0000000217097812 */ /* 0x000fe200078efcff */
[----:B------:R-:W-:Y:S01]  /*4e80*/  IMAD.MOV.U32 R8, RZ, RZ, RZ ;  /* 0x000000ffff087224 */ /* 0x000fe200078e00ff */
[----:B------:R-:W-:Y:S01]  /*4e90*/  ULDC UR4, c[0x0][0x600] ;  /* 0x0001800000047ab9 */ /* 0x000fe20000000800 */
[----:B------:R-:W-:Y:S01]  /*4ea0*/  UMOV UR7, 0x1 ;  /* 0x0000000100077882 */ /* 0x000fe20000000000 */
[----:B------:R-:W-:-:S02]  /*4eb0*/  UIADD3 UR21, UR40, 0x1, URZ ;  /* 0x0000000128157890 */ /* 0x000fc4000fffe03f */
[----:B------:R-:W-:Y:S02]  /*4ec0*/  UIADD3 UR13, UR4, -0x1, URZ ;  /* 0xffffffff040d7890 */ /* 0x000fe4000fffe03f */
[----:B------:R-:W-:Y:S02]  /*4ed0*/  USHF.L.U32 UR15, UR7, UR5, URZ ;  /* 0x00000005070f7299 */ /* 0x000fe4000800063f */
[----:B------:R-:W-:Y:S01]  /*4ee0*/  ULOP3.LUT UR14, URZ, UR6, URZ, 0x33, !UPT ;  /* 0x000000063f0e7292 */ /* 0x000fe2000f8e333f */
[----:B------:R-:W-:-:S11]  /*4ef0*/  ULDC.64 UR22, c[0x0][0x198] ;  /* 0x0000660000167ab9 */ /* 0x000fd60000000a00 */
.L_x_111:
[----:B------:R-:W-:-:S03]  /*4f00*/  UMOV UR4, 0xffffffff ;  /* 0xffffffff00047882 */ /* 0x000fc60000000000 */
[----:B------:R-:W-:Y:S05]  /*4f10*/  BRA.DIV UR4, `(.L_x_100) ;  /* 0x00000012045c7947 */ /* 0x000fea000b800000 */
[----:B------:R-:W-:-:S13]  /*4f20*/  ELECT P6, URZ, PT ;  /* 0x00000000003f782f */ /* 0x000fda00038c0000 */
.L_x_127:
[----:B------:R-:W0:Y:S01]  /*4f30*/  LDC R4, c[0x0][0x28c] ;  /* 0x0000a300ff047b82 */ /* 0x000e220000000800 */
[----:B------:R-:W-:Y:S01]  /*4f40*/  BSSY B1, `(.L_x_101) ;  /* 0x000003b000017945 */ /* 0x000fe20003800000 */
[----:B0-----:R-:W-:-:S13]  /*4f50*/  ISETP.LT.OR P6, PT, R4, 0x1, !P6 ;  /* 0x000000010400780c */ /* 0x001fda00077c1670 */
[----:B------:R-:W-:Y:S05]  /*4f60*/  @P6 BRA `(.L_x_102) ;  /* 0x0000000000e06947 */ /* 0x000fea0003800000 */
[----:B------:R-:W-:Y:S02]  /*4f70*/  IMAD.SHL.U32 R18, R18, 0x40, RZ ;  /* 0x0000004012127824 */ /* 0x000fe400078e00ff */
[----:B------:R-:W-:Y:S02]  /*4f80*/  IMAD.SHL.U32 R22, R22, 0x40, RZ ;  /* 0x0000004016167824 */ /* 0x000fe400078e00ff */
[----:B------:R-:W-:Y:S02]  /*4f90*/  IMAD.MOV.U32 R13, RZ, RZ, RZ ;  /* 0x000000ffff0d7224 */ /* 0x000fe400078e00ff */
[----:B------:R-:W-:Y:S02]  /*4fa0*/  IMAD.U32 R14, RZ, RZ, UR21 ;  /* 0x00000015ff0e7e24 */ /* 0x000fe4000f8e00ff */
[----:B------:R-:W-:Y:S02]  /*4fb0*/  IMAD.MOV.U32 R4, RZ, RZ, R3 ;  /* 0x000000ffff047224 */ /* 0x000fe400078e0003 */
[----:B------:R-:W-:-:S07]  /*4fc0*/  IMAD.MOV.U32 R5, RZ, RZ, R8 ;  /* 0x000000ffff057224 */ /* 0x000fce00078e0008 */
.L_x_106:
[----:B------:R-:W0:Y:S01]  /*4fd0*/  S2R R7, SR_CgaCtaId ;  /* 0x0000000000077919 */ /* 0x000e220000008800 */
[----:B------:R-:W-:-:S04]  /*4fe0*/  MOV R6, 0x400 ;  /* 0x0000040000067802 */ /* 0x000fc80000000f00 */
[----:B0-----:R-:W-:Y:S02]  /*4ff0*/  LEA R12, R7, R6, 0x18 ;  /* 0x00000006070c7211 */ /* 0x001fe400078ec0ff */
[----:B------:R-:W-:Y:S01]  /*5000*/  SHF.L.U32 R6, R4, 0x1f, RZ ;  /* 0x0000001f04067819 */ /* 0x000fe200000006ff */
[----:B------:R-:W0:Y:S02]  /*5010*/  @!P2 LDC R7, c[0x0][0x500] ;  /* 0x00014000ff07ab82 */ /* 0x000e240000000800 */
[----:B------:R-:W-:-:S04]  /*5020*/  IMAD R11, R5, 0x8, R12 ;  /* 0x00000008050b7824 */ /* 0x000fc800078e020c */
[----:B------:R-:W1:Y:S02]  /*5030*/  SYNCS.PHASECHK.TRANS64.TRYWAIT P1, [R11+URZ+0x38], R6 ;  /* 0x000038060b0075a7 */ /* 0x000e64000802017f */
[----:B-1----:R-:W-:Y:S05]  /*5040*/  @!P1 BRA `(.L_x_103) ;  /* 0x0000001000309947 */ /* 0x002fea0003800000 */
.L_x_128:
[----:B-1----:R-:W-:Y:S01]  /*5050*/  PRMT R6, R9, 0x9910, RZ ;  /* 0x0000991009067816 */ /* 0x002fe200000000ff */
[----:B0-----:R0:W-:Y:S03]  /*5060*/  @!P2 SYNCS.ARRIVE.TRANS64 RZ, [R11+URZ], R7 ;  /* 0x000000070bffa9a7 */ /* 0x0011e6000800003f */
[----:B------:R-:W-:-:S13]  /*5070*/  ISETP.NE.AND P1, PT, R6, 0x2, PT ;  /* 0x000000020600780c */ /* 0x000fda0003f25270 */
[----:B0-----:R-:W-:Y:S05]  /*5080*/  @P1 BRA `(.L_x_104) ;  /* 0x0000000000041947 */ /* 0x001fea0003800000 */
[----:B------:R-:W-:Y:S01]  /*5090*/  BPT.TRAP 0x1 ;  /* 0x000000040000795c */ /* 0x000fe20000300000 */
.L_x_104:
[----:B------:R-:W-:Y:S05]  /*50a0*/  @P0 BRA `(.L_x_105) ;  /* 0x0000000000040947 */ /* 0x000fea0003800000 */
[----:B------:R-:W-:Y:S01]  /*50b0*/  BPT.TRAP 0x1 ;  /* 0x000000040000795c */ /* 0x000fe20000300000 */
.L_x_105:
[----:B------:R-:W-:Y:S01]  /*50c0*/  IMAD R12, R5, 0x4000, R12 ;  /* 0x00004000050c7824 */ /* 0x000fe200078e020c */
[----:B------:R-:W-:Y:S01]  /*50d0*/  R2UR UR27, R13 ;  /* 0x000000000d1b72ca */ /* 0x000fe200000e0000 */
[----:B------:R-:W-:Y:S01]  /*50e0*/  VIADD R14, R14, 0xffffffff ;  /* 0xffffffff0e0e7836 */ /* 0x000fe20000000000 */
[----:B------:R-:W-:Y:S01]  /*50f0*/  R2UR UR25, R11 ;  /* 0x000000000b1972ca */ /* 0x000fe200000e0000 */
[----:B------:R-:W-:Y:S01]  /*5100*/  UIADD3 UR4, UP0, UR22, 0xf0, URZ ;  /* 0x000000f016047890 */ /* 0x000fe2000ff1e03f */
[----:B------:R-:W-:Y:S01]  /*5110*/  R2UR UR8, R12 ;  /* 0x000000000c0872ca */ /* 0x000fe200000e0000 */
[----:B------:R-:W-:Y:S01]  /*5120*/  UIADD3 UR30, UP1, UR22, 0x1f0, URZ ;  /* 0x000001f0161e7890 */ /* 0x000fe2000ff3e03f */
[----:B------:R-:W-:Y:S01]  /*5130*/  R2UR UR28, R19 ;  /* 0x00000000131c72ca */ /* 0x000fe200000e0000 */
[----:B------:R-:W-:Y:S01]  /*5140*/  UIADD3.X UR5, URZ, UR23, URZ, UP0, !UPT ;  /* 0x000000173f057290 */ /* 0x000fe200087fe43f */
[----:B------:R-:W-:Y:S01]  /*5150*/  R2UR UR19, R18 ;  /* 0x00000000121372ca */ /* 0x000fe200000e0000 */
[----:B------:R-:W-:Y:S01]  /*5160*/  UIADD3.X UR31, URZ, UR23, URZ, UP1, !UPT ;  /* 0x000000173f1f7290 */ /* 0x000fe20008ffe43f */
[----:B------:R-:W-:Y:S01]  /*5170*/  R2UR UR26, R22 ;  /* 0x00000000161a72ca */ /* 0x000fe200000e0000 */
[----:B------:R-:W-:Y:S01]  /*5180*/  VIADD R5, R5, 0x1 ;  /* 0x0000000105057836 */ /* 0x000fe20000000000 */
[----:B------:R-:W-:Y:S01]  /*5190*/  ISETP.GT.AND P3, PT, R14, 0x1, PT ;  /* 0x000000010e00780c */ /* 0x000fe20003f64270 */
[----:B------:R-:W-:Y:S01]  /*51a0*/  UIADD3 UR10, UR27, 0x40, URZ ;  /* 0x000000401b0a7890 */ /* 0x000fe2000fffe03f */
[----:B------:R-:W-:Y:S01]  /*51b0*/  VIADD R13, R13, 0x80 ;  /* 0x000000800d0d7836 */ /* 0x000fe20000000000 */
[----:B------:R-:W-:Y:S01]  /*51c0*/  UMOV UR6, 0x0 ;  /* 0x0000000000067882 */ /* 0x000fe20000000000 */
[----:B------:R-:W-:Y:S01]  /*51d0*/  ISETP.NE.AND P1, PT, R5, 0x7, PT ;  /* 0x000000070500780c */ /* 0x000fe20003f25270 */
[----:B------:R-:W-:-:S02]  /*51e0*/  UIADD3 UR24, UR8, 0x180, URZ ;  /* 0x0000018008187890 */ /* 0x000fc4000fffe03f */
[----:B------:R-:W-:Y:S01]  /*51f0*/  UIADD3 UR16, UR8, 0x1c180, URZ ;  /* 0x0001c18008107890 */ /* 0x000fe2000fffe03f */
[----:B------:R-:W-:Y:S01]  /*5200*/  SEL R7, RZ, 0x1, P1 ;  /* 0x00000001ff077807 */ /* 0x000fe20000800000 */
[----:B------:R-:W-:Y:S01]  /*5210*/  UIADD3 UR8, UR8, 0x1e180, URZ ;  /* 0x0001e18008087890 */ /* 0x000fe2000fffe03f */
[----:B------:R-:W-:Y:S01]  /*5220*/  SEL R5, R5, RZ, P1 ;  /* 0x000000ff05057207 */ /* 0x000fe20000800000 */
[----:B------:R-:W-:Y:S01]  /*5230*/  UMOV UR7, 0x10000000 ;  /* 0x1000000000077882 */ /* 0x000fe20000000000 */
[----:B------:R-:W-:Y:S01]  /*5240*/  UMOV UR17, UR25 ;  /* 0x0000001900117c82 */ /* 0x000fe20008000000 */
[----:B------:R-:W-:Y:S01]  /*5250*/  UMOV UR18, UR27 ;  /* 0x0000001b00127c82 */ /* 0x000fe20008000000 */
[----:B------:R-:W-:Y:S01]  /*5260*/  UMOV UR20, UR28 ;  /* 0x0000001c00147c82 */ /* 0x000fe20008000000 */
[----:B------:R-:W-:Y:S01]  /*5270*/  UMOV UR9, UR25 ;  /* 0x0000001900097c82 */ /* 0x000fe20008000000 */
[----:B------:R-:W-:Y:S01]  /*5280*/  UMOV UR11, UR19 ;  /* 0x00000013000b7c82 */ /* 0x000fe20008000000 */
[----:B------:R0:W-:Y:S01]  /*5290*/  UTMALDG.3D [UR24], [UR4], desc[UR6] ;  /* 0x00000618040075b4 */ /* 0x0001e20008011000 */
[----:B------:R-:W-:Y:S01]  /*52a0*/  UMOV UR12, UR28 ;  /* 0x0000001c000c7c82 */ /* 0x000fe20008000000 */
[----:B------:R-:W-:Y:S01]  /*52b0*/  LOP3.LUT R4, R4, R7, RZ, 0x3c, !PT ;  /* 0x0000000704047212 */ /* 0x000fe200078e3cff */
[----:B------:R0:W-:Y:S01]  /*52c0*/  UTMALDG.3D [UR16], [UR30], desc[UR6] ;  /* 0x000006101e0075b4 */ /* 0x0001e20008011000 */
[----:B------:R0:W-:Y:S02]  /*52d0*/  UTMALDG.3D [UR8], [UR30], desc[UR6] ;  /* 0x000006081e0075b4 */ /* 0x0001e40008011000 */
[----:B0-----:R-:W-:Y:S05]  /*52e0*/  @P3 BRA `(.L_x_106) ;  /* 0xfffffffc00383947 */ /* 0x001fea000383ffff */
.L_x_102:
[----:B------:R-:W-:Y:S05]  /*52f0*/  BSYNC B1 ;  /* 0x0000000000017941 */ /* 0x000fea0003800000 */
.L_x_101:
[----:B------:R-:W2:Y:S01]  /*5300*/  LDL.64 R20, [R1] ;  /* 0x0000000001147983 */ /* 0x000ea20000100a00 */
[----:B------:R-:W-:Y:S01]  /*5310*/  LOP3.LUT P4, RZ, R10, 0xff, RZ, 0xc0, !PT ;  /* 0x000000ff0aff7812 */ /* 0x000fe2000788c0ff */
[----:B------:R-:W-:Y:S01]  /*5320*/  VIADD R11, R8, UR40 ;  /* 0x00000028080b7c36 */ /* 0x000fe20008000000 */
[----:B------:R-:W-:Y:S01]  /*5330*/  ULDC.64 UR4, c[0x0][0x650] ;  /* 0x0001940000047ab9 */ /* 0x000fe20000000a00 */
[----:B------:R-:W-:Y:S01]  /*5340*/  IMAD.U32 R8, RZ, RZ, UR40 ;  /* 0x00000028ff087e24 */ /* 0x000fe2000f8e00ff */
[----:B------:R-:W-:Y:S01]  /*5350*/  UISETP.GE.U32.AND UP0, UPT, UR40, 0x7, UPT ;  /* 0x000000072800788c */ /* 0x000fe2000bf06070 */
[C---:B------:R-:W-:Y:S01]  /*5360*/  IMAD.WIDE.U32 R4, R11.reuse, 0x24924925, RZ ;  /* 0x249249250b047825 */ /* 0x040fe200078e00ff */
[----:B------:R-:W-:Y:S01]  /*5370*/  ISETP.GT.U32.AND P1, PT, R11, 0x6, PT ;  /* 0x000000060b00780c */ /* 0x000fe20003f24070 */
[----:B------:R-:W-:Y:S01]  /*5380*/  BSSY B1, `(.L_x_107) ;  /* 0x000006b000017945 */ /* 0x000fe20003800000 */
[----:B------:R-:W-:Y:S01]  /*5390*/  PRMT R10, RZ, 0x7610, R10 ;  /* 0x00007610ff0a7816 */ /* 0x000fe2000000000a */
[----:B------:R-:W-:Y:S01]  /*53a0*/  IMAD.MOV.U32 R22, RZ, RZ, -0x1 ;  /* 0xffffffffff167424 */ /* 0x000fe200078e00ff */
[----:B------:R-:W-:Y:S01]  /*53b0*/  ISETP.LT.U32.AND P1, PT, R8, 0x7, P1 ;  /* 0x000000070800780c */ /* 0x000fe20000f21070 */
[----:B------:R-:W-:Y:S01]  /*53c0*/  IMAD.MOV.U32 R18, RZ, RZ, -0x1 ;  /* 0xffffffffff127424 */ /* 0x000fe200078e00ff */
[----:B------:R-:W-:Y:S01]  /*53d0*/  PLOP3.LUT P3, PT, PT, PT, UP0, 0x80, 0x0 ;  /* 0x000000000000781c */ /* 0x000fe20003f6f008 */
[----:B------:R-:W0:Y:S01]  /*53e0*/  @P4 S2R R7, SR_CgaCtaId ;  /* 0x0000000000074919 */ /* 0x000e220000008800 */
[----:B------:R-:W-:Y:S01]  /*53f0*/  SEL R4, RZ, 0x1, !P1 ;  /* 0x00000001ff047807 */ /* 0x000fe20004800000 */
[----:B------:R-:W-:Y:S01]  /*5400*/  IMAD.MOV.U32 R19, RZ, RZ, -0x1 ;  /* 0xffffffffff137424 */ /* 0x000fe200078e00ff */
[----:B------:R-:W-:-:S02]  /*5410*/  @P4 MOV R6, 0x400 ;  /* 0x0000040000064802 */ /* 0x000fc40000000f00 */
[----:B------:R-:W-:Y:S02]  /*5420*/  LOP3.LUT R3, R3, R4, RZ, 0x3c, !PT ;  /* 0x0000000403037212 */ /* 0x000fe400078e3cff */
[----:B------:R-:W-:Y:S02]  /*5430*/  PRMT R4, RZ, 0x7610, R4 ;  /* 0x00007610ff047816 */ /* 0x000fe40000000004 */
[----:B0-----:R-:W-:Y:S01]  /*5440*/  @P4 LEA R6, R7, R6, 0x18 ;  /* 0x0000000607064211 */ /* 0x001fe200078ec0ff */
[----:B------:R-:W-:-:S03]  /*5450*/  IMAD.IADD R7, R11, 0x1, -R5 ;  /* 0x000000010b077824 */ /* 0x000fc600078e0a05 */
[----:B------:R0:W-:Y:S02]  /*5460*/  @P4 SYNCS.ARRIVE.TRANS64.A1T0 RZ, [R6+URZ+0xa8], RZ ;  /* 0x0000a8ff06ff49a7 */ /* 0x0001e4000810003f */
[----:B------:R-:W-:-:S04]  /*5470*/  LEA.HI R7, R7, R5, RZ, 0x1f ;  /* 0x0000000507077211 */ /* 0x000fc800078ff8ff */
[----:B------:R-:W-:-:S04]  /*5480*/  SHF.R.U32.HI R8, RZ, 0x2, R7 ;  /* 0x00000002ff087819 */ /* 0x000fc80000011607 */
[----:B------:R-:W-:Y:S01]  /*5490*/  @P3 LOP3.LUT R3, R3, 0x1, R8, 0x78, !PT ;  /* 0x0000000103033812 */ /* 0x000fe200078e7808 */
[----:B------:R-:W-:Y:S01]  /*54a0*/  IMAD R8, R8, -0x7, R11 ;  /* 0xfffffff908087824 */ /* 0x000fe200078e020b */
[----:B--2---:R-:W-:-:S05]  /*54b0*/  IADD3 R16, P1, R16, R20, RZ ;  /* 0x0000001410107210 */ /* 0x004fca0007f3e0ff */
[----:B------:R-:W-:Y:S01]  /*54c0*/  IMAD.X R17, R17, 0x1, R0, P1 ;  /* 0x0000000111117824 */ /* 0x000fe200008e0600 */
[----:B------:R-:W-:-:S04]  /*54d0*/  ISETP.GE.U32.AND P1, PT, R16, UR4, PT ;  /* 0x0000000410007c0c */ /* 0x000fc8000bf26070 */
[----:B------:R-:W-:-:S13]  /*54e0*/  ISETP.GE.U32.AND.EX P1, PT, R17, UR5, PT, P1 ;  /* 0x0000000511007c0c */ /* 0x000fda000bf26110 */
[----:B0-----:R-:W-:Y:S05]  /*54f0*/  @P1 BRA `(.L_x_108) ;  /* 0x00000004004c1947 */ /* 0x001fea0003800000 */
[----:B------:R-:W0:Y:S01]  /*5500*/  S2R R12, SR_CTAID.X ;  /* 0x00000000000c7919 */ /* 0x000e220000002500 */
[----:B------:R-:W-:Y:S01]  /*5510*/  ULDC.64 UR4, c[0x0][0x628] ;  /* 0x00018a0000047ab9 */ /* 0x000fe20000000a00 */
[----:B------:R-:W1:Y:S01]  /*5520*/  LDC R13, c[0x0][0x144] ;  /* 0x00005100ff0d7b82 */ /* 0x000e620000000800 */
[----:B------:R-:W-:Y:S01]  /*5530*/  ISETP.NE.U32.AND P1, PT, RZ, UR4, PT ;  /* 0x00000004ff007c0c */ /* 0x000fe2000bf25070 */
[----:B------:R-:W2:Y:S01]  /*5540*/  S2R R11, SR_CTAID.Y ;  /* 0x00000000000b7919 */ /* 0x000ea20000002600 */
[----:B------:R-:W-:Y:S01]  /*5550*/  ULDC UR6, c[0x0][0x150] ;  /* 0x0000540000067ab9 */ /* 0x000fe20000000800 */
[----:B------:R-:W-:Y:S01]  /*5560*/  ULDC UR7, c[0x0][0x630] ;  /* 0x00018c0000077ab9 */ /* 0x000fe20000000800 */
[----:B------:R-:W-:Y:S01]  /*5570*/  ISETP.NE.AND.EX P1, PT, RZ, UR5, PT, P1 ;  /* 0x00000005ff007c0c */ /* 0x000fe2000bf25310 */
[----:B------:R-:W-:Y:S01]  /*5580*/  IMAD.MOV.U32 R4, RZ, RZ, R16 ;  /* 0x000000ffff047224 */ /* 0x000fe200078e0010 */
[----:B0-----:R-:W-:-:S05]  /*5590*/  I2FP.F32.U32 R5, R12 ;  /* 0x0000000c00057245 */ /* 0x001fca0000201000 */
[----:B------:R-:W-:Y:S01]  /*55a0*/  FMUL R14, R5, UR6 ;  /* 0x00000006050e7c20 */ /* 0x000fe20008400000 */
[----:B------:R-:W-:-:S05]  /*55b0*/  IMAD.MOV.U32 R5, RZ, RZ, R17 ;  /* 0x000000ffff057224 */ /* 0x000fca00078e0011 */
[----:B--2---:R-:W-:Y:S05]  /*55c0*/  @!P1 BRA `(.L_x_109) ;  /* 0x0000000000289947 */ /* 0x004fea0003800000 */
[----:B------:R-:W-:Y:S02]  /*55d0*/  ULDC UR6, c[0x0][0x634] ;  /* 0x00018d0000067ab9 */ /* 0x000fe40000000800 */
[----:B------:R-:W-:-:S05]  /*55e0*/  IADD3 R5, P1, R16, UR6, RZ ;  /* 0x0000000610057c10 */ /* 0x000fca000ff3e0ff */
[----:B------:R-:W-:-:S04]  /*55f0*/  IMAD.X R15, RZ, RZ, R17, P1 ;  /* 0x000000ffff0f7224 */ /* 0x000fc800008e0611 */
[----:B------:R-:W-:-:S04]  /*5600*/  IMAD.WIDE.U32 R6, R15, UR4, RZ ;  /* 0x000000040f067c25 */ /* 0x000fc8000f8e00ff */
[----:B------:R-:W-:-:S04]  /*5610*/  IMAD.WIDE.U32 R6, P1, R5, UR5, R6 ;  /* 0x0000000505067c25 */ /* 0x000fc8000f820006 */
[----:B------:R-:W-:-:S04]  /*5620*/  IMAD.WIDE.U32 R4, R5, UR4, RZ ;  /* 0x0000000405047c25 */ /* 0x000fc8000f8e00ff */
[----:B------:R-:W-:Y:S01]  /*5630*/  IMAD.MOV.U32 R4, RZ, RZ, R7 ;  /* 0x000000ffff047224 */ /* 0x000fe200078e0007 */
[----:B------:R-:W-:Y:S01]  /*5640*/  IADD3 RZ, P3, R5, R6, RZ ;  /* 0x0000000605ff7210 */ /* 0x000fe20007f7e0ff */
[----:B------:R-:W-:-:S04]  /*5650*/  IMAD.X R5, RZ, RZ, RZ, P1 ;  /* 0x000000ffff057224 */ /* 0x000fc800008e06ff */
[----:B------:R-:W-:-:S08]  /*5660*/  IMAD.WIDE.U32.X R4, R15, UR5, R4, P3 ;  /* 0x000000050f047c25 */ /* 0x000fd000098e0404 */
.L_x_109:
[--C-:B------:R-:W-:Y:S01]  /*5670*/  SHF.R.U64 R19, R4, UR7, R5.reuse ;  /* 0x0000000704137c19 */ /* 0x100fe20008001205 */
[----:B------:R-:W0:Y:S01]  /*5680*/  F2I.U32.TRUNC.NTZ R14, R14 ;  /* 0x0000000e000e7305 */ /* 0x000e22000020f000 */
[----:B------:R-:W-:Y:S01]  /*5690*/  SHF.R.U32.HI R4, RZ, UR7, R5 ;  /* 0x00000007ff047c19 */ /* 0x000fe20008011605 */
[----:B------:R-:W-:Y:S01]  /*56a0*/  ULDC.64 UR4, c[0x0][0x620] ;  /* 0x0001880000047ab9 */ /* 0x000fe20000000a00 */
[----:B------:R-:W-:Y:S01]  /*56b0*/  IADD3 R7, P1, RZ, -R19, RZ ;  /* 0x80000013ff077210 */ /* 0x000fe20007f3e0ff */
[----:B------:R-:W-:Y:S01]  /*56c0*/  ULDC.64 UR6, c[0x0][0x640] ;  /* 0x0001900000067ab9 */ /* 0x000fe20000000a00 */
[----:B------:R-:W2:Y:S03]  /*56d0*/  LDC R18, c[0x0][0x148] ;  /* 0x00005200ff127b82 */ /* 0x000ea60000000800 */
[----:B------:R-:W-:Y:S01]  /*56e0*/  IMAD.X R4, RZ, RZ, ~R4, P1 ;  /* 0x000000ffff047224 */ /* 0x000fe200008e0e04 */
[----:B------:R-:W-:-:S03]  /*56f0*/  ISETP.NE.U32.AND P1, PT, RZ, UR6, PT ;  /* 0x00000006ff007c0c */ /* 0x000fc6000bf25070 */
[----:B------:R-:W-:Y:S01]  /*5700*/  IMAD R6, R4, UR4, RZ ;  /* 0x0000000404067c24 */ /* 0x000fe2000f8e02ff */
[----:B------:R-:W-:Y:S01]  /*5710*/  ISETP.NE.AND.EX P1, PT, RZ, UR7, PT, P1 ;  /* 0x00000007ff007c0c */ /* 0x000fe2000bf25310 */
[----:B------:R-:W-:Y:S01]  /*5720*/  IMAD.WIDE.U32 R4, R7, UR4, R16 ;  /* 0x0000000407047c25 */ /* 0x000fe2000f8e0010 */
[----:B------:R-:W-:-:S03]  /*5730*/  ULDC UR4, c[0x0][0x618] ;  /* 0x0001860000047ab9 */ /* 0x000fc60000000800 */
[----:B------:R-:W-:Y:S01]  /*5740*/  IMAD R7, R7, UR5, R6 ;  /* 0x0000000507077c24 */ /* 0x000fe2000f8e0206 */
[----:B------:R-:W-:Y:S01]  /*5750*/  ULDC UR5, c[0x0][0x154] ;  /* 0x0000550000057ab9 */ /* 0x000fe20000000800 */
[----:B0-----:R-:W-:Y:S02]  /*5760*/  IMAD.MOV R6, RZ, RZ, -R14 ;  /* 0x000000ffff067224 */ /* 0x001fe400078e0a0e */
[----:B------:R-:W-:Y:S02]  /*5770*/  IMAD.IADD R5, R5, 0x1, R7 ;  /* 0x0000000105057824 */ /* 0x000fe400078e0207 */
[----:B-1----:R-:W-:Y:S01]  /*5780*/  IMAD R12, R13, R6, R12 ;  /* 0x000000060d0c7224 */ /* 0x002fe200078e020c */
[----:B------:R-:W-:Y:S02]  /*5790*/  I2FP.F32.U32 R6, R11 ;  /* 0x0000000b00067245 */ /* 0x000fe40000201000 */
[--C-:B------:R-:W-:Y:S02]  /*57a0*/  SHF.R.U64 R13, R4, UR4, R5.reuse ;  /* 0x00000004040d7c19 */ /* 0x100fe40008001205 */
[----:B------:R-:W-:Y:S01]  /*57b0*/  SHF.R.U32.HI R4, RZ, UR4, R5 ;  /* 0x00000004ff047c19 */ /* 0x000fe20008011605 */
[----:B------:R-:W-:Y:S01]  /*57c0*/  FMUL R6, R6, UR5 ;  /* 0x0000000506067c20 */ /* 0x000fe20008400000 */
[----:B------:R-:W-:-:S02]  /*57d0*/  ULDC UR4, c[0x0][0x608] ;  /* 0x0001820000047ab9 */ /* 0x000fc40000000800 */
[--C-:B------:R-:W-:Y:S01]  /*57e0*/  SHF.R.U64 R15, R13, UR4, R4.reuse ;  /* 0x000000040d0f7c19 */ /* 0x100fe20008001204 */
[----:B------:R0:W1:Y:S01]  /*57f0*/  F2I.U32.TRUNC.NTZ R20, R6 ;  /* 0x0000000600147305 */ /* 0x000062000020f000 */
[----:B------:R-:W-:Y:S01]  /*5800*/  SHF.R.U32.HI R4, RZ, UR4, R4 ;  /* 0x00000004ff047c19 */ /* 0x000fe20008011604 */
[----:B------:R-:W-:-:S03]  /*5810*/  ULDC UR4, c[0x0][0x658] ;  /* 0x0001960000047ab9 */ /* 0x000fc60000000800 */
[--C-:B------:R-:W-:Y:S02]  /*5820*/  SHF.R.U64 R14, R15, UR4, R4.reuse ;  /* 0x000000040f0e7c19 */ /* 0x100fe40008001204 */
[----:B------:R-:W-:-:S03]  /*5830*/  SHF.R.U32.HI R21, RZ, UR4, R4 ;  /* 0x00000004ff157c19 */ /* 0x000fc60008011604 */
[----:B------:R-:W-:Y:S02]  /*5840*/  IMAD.MOV.U32 R4, RZ, RZ, R14 ;  /* 0x000000ffff047224 */ /* 0x000fe400078e000e */
[----:B------:R-:W-:Y:S01]  /*5850*/  IMAD.MOV.U32 R5, RZ, RZ, R21 ;  /* 0x000000ffff057224 */ /* 0x000fe200078e0015 */
[----:B0-----:R-:W-:Y:S06]  /*5860*/  @!P1 BRA `(.L_x_110) ;  /* 0x0000000000289947 */ /* 0x001fec0003800000 */
        /* <DEDUP_REMOVED lines=10> */
.L_x_110:
[----:B------:R-:W-:Y:S01]  /*5910*/  ISETP.NE.AND P1, PT, R2, 0x1, PT ;  /* 0x000000010200780c */ /* 0x000fe20003f25270 */
[----:B------:R-:W-:Y:S01]  /*5920*/  ULDC UR4, c[0x0][0x648] ;  /* 0x0001920000047ab9 */ /* 0x000fe20000000800 */
[----:B------:R-:W-:Y:S01]  /*5930*/  LOP3.LUT R15, R15, UR14, RZ, 0xc0, !PT ;  /* 0x0000000e0f0f7c12 */ /* 0x000fe2000f8ec0ff */
[----:B-1----:R-:W-:Y:S01]  /*5940*/  IMAD.MOV R20, RZ, RZ, -R20 ;  /* 0x000000ffff147224 */ /* 0x002fe200078e0a14 */
[----:B------:R-:W-:Y:S01]  /*5950*/  SHF.R.U64 R4, R4, UR4, R5 ;  /* 0x0000000404047c19 */ /* 0x000fe20008001205 */
[----:B------:R-:W-:Y:S01]  /*5960*/  ULDC UR4, c[0x0][0x638] ;  /* 0x00018e0000047ab9 */ /* 0x000fe20000000800 */
[----:B------:R-:W-:Y:S01]  /*5970*/  LOP3.LUT R13, R13, UR13, RZ, 0xc0, !PT ;  /* 0x0000000d0d0d7c12 */ /* 0x000fe2000f8ec0ff */
[----:B------:R-:W-:Y:S02]  /*5980*/  ULDC UR5, c[0x0][0x610] ;  /* 0x0001840000057ab9 */ /* 0x000fe40000000800 */
[----:B------:R-:W-:Y:S02]  /*5990*/  IMAD.MOV R5, RZ, RZ, -R4 ;  /* 0x000000ffff057224 */ /* 0x000fe400078e0a04 */
[----:B------:R-:W-:-:S02]  /*59a0*/  IMAD R15, R4, UR15, R15 ;  /* 0x0000000f040f7c24 */ /* 0x000fc4000f8e020f */
[----:B--2---:R-:W-:Y:S02]  /*59b0*/  @P1 IMAD R12, R18, R20, R11 ;  /* 0x00000014120c1224 */ /* 0x004fe400078e020b */
[----:B------:R-:W-:Y:S01]  /*59c0*/  IMAD R14, R5, UR4, R14 ;  /* 0x00000004050e7c24 */ /* 0x000fe2000f8e020e */
[----:B------:R-:W-:Y:S01]  /*59d0*/  ULDC UR4, c[0x0][0x600] ;  /* 0x0001800000047ab9 */ /* 0x000fe20000000800 */
[----:B------:R-:W-:Y:S02]  /*59e0*/  IMAD R12, R15, UR5, R12 ;  /* 0x000000050f0c7c24 */ /* 0x000fe4000f8e020c */
[----:B------:R-:W-:Y:S02]  /*59f0*/  IMAD R5, R14, UR4, R13 ;  /* 0x000000040e057c24 */ /* 0x000fe4000f8e020d */
[----:B------:R-:W-:-:S03]  /*5a00*/  IMAD.MOV.U32 R4, RZ, RZ, 0x1 ;  /* 0x00000001ff047424 */ /* 0x000fc600078e00ff */
[----:B------:R-:W-:Y:S02]  /*5a10*/  SEL R18, R5, R12, !P1 ;  /* 0x0000000c05127207 */ /* 0x000fe40004800000 */
[----:B------:R-:W-:-:S07]  /*5a20*/  SEL R22, R12, R5, !P1 ;  /* 0x000000050c167207 */ /* 0x000fce0004800000 */
.L_x_108:
[----:B------:R-:W-:Y:S05]  /*5a30*/  BSYNC B1 ;  /* 0x0000000000017941 */ /* 0x000fea0003800000 */
.L_x_107:
[----:B------:R-:W-:-:S13]  /*5a40*/  LOP3.LUT P1, RZ, R4, 0xff, RZ, 0xc0, !PT ;  /* 0x000000ff04ff7812 */ /* 0x000fda000782c0ff */
[----:B------:R-:W-:Y:S05]  /*5a50*/  @P1 BRA `(.L_x_111) ;  /* 0xfffffff400281947 */ /* 0x000fea000383ffff */
[----:B------:R-:W-:Y:S05]  /*5a60*/  BSYNC B0 ;  /* 0x0000000000007941 */ /* 0x000fea0003800000 */
.L_x_99:
[----:B------:R-:W-:-:S03]  /*5a70*/  UMOV UR4, 0xffffffff ;  /* 0xffffffff00047882 */ /* 0x000fc60000000000 */
[----:B------:R-:W-:Y:S05]  /*5a80*/  BRA.DIV UR4, `(.L_x_112) ;  /* 0x0000000604b47947 */ /* 0x000fea000b800000 */
[----:B------:R-:W-:-:S13]  /*5a90*/  ELECT P6, URZ, PT ;  /* 0x00000000003f782f */ /* 0x000fda00038c0000 */
.L_x_131:
[----:B------:R-:W-:Y:S04]  /*5aa0*/  BSSY B0, `(.L_x_113) ;  /* 0x0000046000007945 */ /* 0x000fe80003800000 */
[----:B------:R-:W-:Y:S05]  /*5ab0*/  @!P6 BRA `(.L_x_114) ;  /* 0x000000040010e947 */ /* 0x000fea0003800000 */
[----:B------:R-:W-:-:S04]  /*5ac0*/  LOP3.LUT R23, R23, 0x2, RZ, 0xfc, !PT ;  /* 0x0000000217177812 */ /* 0x000fc800078efcff */
[----:B------:R-:W-:-:S13]  /*5ad0*/  ISETP.NE.AND P0, PT, R23, 0x3, PT ;  /* 0x000000031700780c */ /* 0x000fda0003f05270 */
[----:B------:R-:W-:Y:S05]  /*5ae0*/  @!P0 BRA `(.L_x_115) ;  /* 0x0000000000048947 */ /* 0x000fea0003800000 */
[----:B------:R-:W-:Y:S01]  /*5af0*/  BPT.TRAP 0x1 ;  /* 0x000000040000795c */ /* 0x000fe20000300000 */
.L_x_115:
[----:B------:R-:W0:Y:S01]  /*5b00*/  S2R R5, SR_CgaCtaId ;  /* 0x0000000000057919 */ /* 0x000e220000008800 */
[----:B------:R-:W-:Y:S02]  /*5b10*/  MOV R0, 0x400 ;  /* 0x0000040000007802 */ /* 0x000fe40000000f00 */
[----:B------:R-:W-:Y:S02]  /*5b20*/  SHF.L.U32 R2, R3, 0x1f, RZ ;  /* 0x0000001f03027819 */ /* 0x000fe400000006ff */
[----:B0-----:R-:W-:-:S05]  /*5b30*/  LEA R5, R5, R0, 0x18 ;  /* 0x0000000005057211 */ /* 0x001fca00078ec0ff */
[----:B------:R-:W-:-:S04]  /*5b40*/  VIADD R5, R5, 0x38 ;  /* 0x0000003805057836 */ /* 0x000fc80000000000 */
[C---:B------:R-:W-:Y:S02]  /*5b50*/  IMAD R7, R8.reuse, 0x8, R5 ;  /* 0x0000000808077824 */ /* 0x040fe400078e0205 */
[----:B------:R-:W-:Y:S02]  /*5b60*/  VIADD R8, R8, 0x1 ;  /* 0x0000000108087836 */ /* 0x000fe40000000000 */
[----:B------:R-:W0:Y:S03]  /*5b70*/  SYNCS.PHASECHK.TRANS64.TRYWAIT P0, [R7+URZ], R2 ;  /* 0x00000002070075a7 */ /* 0x000e26000800017f */
[----:B------:R-:W-:-:S04]  /*5b80*/  ISETP.NE.AND P1, PT, R8, 0x7, PT ;  /* 0x000000070800780c */ /* 0x000fc80003f25270 */
[----:B------:R-:W-:Y:S02]  /*5b90*/  SEL R0, RZ, 0x1, P1 ;  /* 0x00000001ff007807 */ /* 0x000fe40000800000 */
[----:B------:R-:W-:Y:S02]  /*5ba0*/  SEL R8, R8, RZ, P1 ;  /* 0x000000ff08087207 */ /* 0x000fe40000800000 */
[----:B------:R-:W-:-:S03]  /*5bb0*/  LOP3.LUT R9, R3, R0, RZ, 0x3c, !PT ;  /* 0x0000000003097212 */ /* 0x000fc600078e3cff */
[----:B------:R-:W-:Y:S01]  /*5bc0*/  IMAD R6, R8, 0x8, R5 ;  /* 0x0000000808067824 */ /* 0x000fe200078e0205 */
[----:B------:R-:W-:Y:S01]  /*5bd0*/  SHF.L.U32 R3, R9, 0x1f, RZ ;  /* 0x0000001f09037819 */ /* 0x000fe200000006ff */
[----:B0-----:R-:W-:Y:S06]  /*5be0*/  @!P0 BRA `(.L_x_116) ;  /* 0x00000004007c8947 */ /* 0x001fec0003800000 */
.L_x_132:
[----:B------:R-:W1:Y:S01]  /*5bf0*/  SYNCS.PHASECHK.TRANS64.TRYWAIT P0, [R6+URZ], R3 ;  /* 0x00000003060075a7 */ /* 0x000e62000800017f */
[----:B------:R-:W-:-:S05]  /*5c00*/  VIADD R0, R8, 0x1 ;  /* 0x0000000108007836 */ /* 0x000fca0000000000 */
[----:B------:R-:W-:-:S04]  /*5c10*/  ISETP.NE.AND P1, PT, R0, 0x7, PT ;  /* 0x000000070000780c */ /* 0x000fc80003f25270 */
[----:B0-----:R-:W-:Y:S02]  /*5c20*/  SEL R2, RZ, 0x1, P1 ;  /* 0x00000001ff027807 */ /* 0x001fe40000800000 */
[----:B------:R-:W-:Y:S02]  /*5c30*/  SEL R0, R0, RZ, P1 ;  /* 0x000000ff00007207 */ /* 0x000fe40000800000 */
[----:B------:R-:W-:-:S03]  /*5c40*/  LOP3.LUT R9, R9, R2, RZ, 0x3c, !PT ;  /* 0x0000000209097212 */ /* 0x000fc600078e3cff */
[----:B------:R-:W-:Y:S01]  /*5c50*/  IMAD R7, R0, 0x8, R5 ;  /* 0x0000000800077824 */ /* 0x000fe200078e0205 */
[----:B------:R-:W-:Y:S01]  /*5c60*/  SHF.L.U32 R4, R9, 0x1f, RZ ;  /* 0x0000001f09047819 */ /* 0x000fe200000006ff */
[----:B-1----:R-:W-:Y:S06]  /*5c70*/  @!P0 BRA `(.L_x_117) ;  /* 0x00000004006c8947 */ /* 0x002fec0003800000 */
.L_x_133:
[----:B------:R-:W1:Y:S01]  /*5c80*/  SYNCS.PHASECHK.TRANS64.TRYWAIT P0, [R7+URZ], R4 ;  /* 0x00000004070075a7 */ /* 0x000e62000800017f */
[----:B------:R-:W-:-:S05]  /*5c90*/  VIADD R0, R0, 0x1 ;  /* 0x0000000100007836 */ /* 0x000fca0000000000 */
[----:B------:R-:W-:-:S04]  /*5ca0*/  ISETP.NE.AND P1, PT, R0, 0x7, PT ;  /* 0x000000070000780c */ /* 0x000fc80003f25270 */
[----:B------:R-:W-:Y:S02]  /*5cb0*/  SEL R2, RZ, 0x1, P1 ;  /* 0x00000001ff027807 */ /* 0x000fe40000800000 */
[----:B------:R-:W-:Y:S02]  /*5cc0*/  SEL R0, R0, RZ, P1 ;  /* 0x000000ff00007207 */ /* 0x000fe40000800000 */
[----:B------:R-:W-:-:S03]  /*5cd0*/  LOP3.LUT R9, R9, R2, RZ, 0x3c, !PT ;  /* 0x0000000209097212 */ /* 0x000fc600078e3cff */
[----:B0-----:R-:W-:Y:S01]  /*5ce0*/  IMAD R6, R0, 0x8, R5 ;  /* 0x0000000800067824 */ /* 0x001fe200078e0205 */
[----:B------:R-:W-:Y:S01]  /*5cf0*/  SHF.L.U32 R3, R9, 0x1f, RZ ;  /* 0x0000001f09037819 */ /* 0x000fe200000006ff */
[----:B-1----:R-:W-:Y:S06]  /*5d00*/  @!P0 BRA `(.L_x_118) ;  /* 0x00000004005c8947 */ /* 0x002fec0003800000 */
.L_x_134:
        /* <DEDUP_REMOVED lines=9> */
.L_x_135:
        /* <DEDUP_REMOVED lines=9> */
.L_x_136:
[----:B------:R-:W1:Y:S01]  /*5e30*/  SYNCS.PHASECHK.TRANS64.TRYWAIT P0, [R6+URZ], R3 ;  /* 0x00000003060075a7 */ /* 0x000e62000800017f */
[----:B------:R-:W-:-:S05]  /*5e40*/  VIADD R0, R0, 0x1 ;  /* 0x0000000100007836 */ /* 0x000fca0000000000 */
[----:B------:R-:W-:-:S04]  /*5e50*/  ISETP.NE.AND P1, PT, R0, 0x7, PT ;  /* 0x000000070000780c */ /* 0x000fc80003f25270 */
[----:B------:R-:W-:Y:S02]  /*5e60*/  SEL R2, RZ, 0x1, P1 ;  /* 0x00000001ff027807 */ /* 0x000fe40000800000 */
[----:B------:R-:W-:Y:S02]  /*5e70*/  SEL R0, R0, RZ, P1 ;  /* 0x000000ff00007207 */ /* 0x000fe40000800000 */
[----:B------:R-:W-:Y:S01]  /*5e80*/  LOP3.LUT R2, R9, R2, RZ, 0x3c, !PT ;  /* 0x0000000209027212 */ /* 0x000fe200078e3cff */
[----:B-1----:R-:W-:Y:S06]  /*5e90*/  @!P0 BRA `(.L_x_121) ;  /* 0x0000000400348947 */ /* 0x002fec0003800000 */
.L_x_137:
[----:B------:R-:W-:Y:S01]  /*5ea0*/  IMAD R5, R0, 0x8, R5 ;  /* 0x0000000800057824 */ /* 0x000fe200078e0205 */
[----:B------:R-:W-:-:S07]  /*5eb0*/  SHF.L.U32 R0, R2, 0x1f, RZ ;  /* 0x0000001f02007819 */ /* 0x000fce00000006ff */
.L_x_122:
[----:B--2---:R2:W3:Y:S02]  /*5ec0*/  SYNCS.PHASECHK.TRANS64.TRYWAIT P0, [R5+URZ], R0 ;  /* 0x00000000050075a7 */ /* 0x0044e4000800017f */
[----:B---3--:R-:W-:Y:S05]  /*5ed0*/  @!P0 NANOSLEEP.SYNCS 0x989680 ;  /* 0x009896800000895d */ /* 0x008fea0003900000 */
[----:B------:R-:W3:Y:S02]  /*5ee0*/  @!P0 SYNCS.PHASECHK.TRANS64 P0, [R5+URZ], R0 ;  /* 0x00000000050085a7 */ /* 0x000ee4000800007f */
[----:B---3--:R-:W-:Y:S05]  /*5ef0*/  @!P0 BRA `(.L_x_122) ;  /* 0xfffffffc00f08947 */ /* 0x008fea000383ffff */
.L_x_114:
[----:B------:R-:W-:Y:S05]  /*5f00*/  BSYNC B0 ;  /* 0x0000000000007941 */ /* 0x000fea0003800000 */
.L_x_113:
[----:B------:R-:W-:Y:S05]  /*5f10*/  EXIT ;  /* 0x000000000000794d */ /* 0x000fea0003800000 */
.L_x_15:
[----:B0-----:R-:W-:-:S04]  /*5f20*/  IMAD.U32 R3, RZ, RZ, UR43 ;  /* 0x0000002bff037e24 */ /* 0x001fc8000f8e00ff */
[----:B------:R0:W1:Y:S03]  /*5f30*/  SYNCS.PHASECHK.TRANS64.TRYWAIT P0, [R3+URZ+-0x8], R0 ;  /* 0xfffff800030075a7 */ /* 0x000066000800017f */
[----:B-1----:R-:W-:Y:S05]  /*5f40*/  @!P0 NANOSLEEP.SYNCS 0x989680 ;  /* 0x009896800000895d */ /* 0x002fea0003900000 */
[----:B------:R-:W1:Y:S02]  /*5f50*/  @!P0 SYNCS.PHASECHK.TRANS64 P0, [R3+URZ+-0x8], R0 ;  /* 0xfffff800030085a7 */ /* 0x000e64000800007f */
[----:B-1----:R-:W-:Y:S05]  /*5f60*/  @!P0 BRA `(.L_x_15) ;  /* 0xfffffffc00ec8947 */ /* 0x002fea000383ffff */
[----:B------:R-:W-:Y:S05]  /*5f70*/  BRA `(.L_x_123) ;  /* 0xffffffb400b07947 */ /* 0x000fea000383ffff */
.L_x_20:
[----:B-1----:R1:W2:Y:S02]  /*5f80*/  SYNCS.PHASECHK.TRANS64.TRYWAIT P1, [R3+URZ], R0 ;  /* 0x00000000030075a7 */ /* 0x0022a4000802017f */
[----:B--2---:R-:W-:Y:S05]  /*5f90*/  @!P1 NANOSLEEP.SYNCS 0x989680 ;  /* 0x009896800000995d */ /* 0x004fea0003900000 */
[----:B------:R-:W2:Y:S02]  /*5fa0*/  @!P1 SYNCS.PHASECHK.TRANS64 P1, [R3+URZ], R0 ;  /* 0x00000000030095a7 */ /* 0x000ea4000802007f */
[----:B--2---:R-:W-:Y:S05]  /*5fb0*/  @!P1 BRA `(.L_x_20) ;  /* 0xfffffffc00f09947 */ /* 0x004fea000383ffff */
[----:B------:R-:W-:Y:S05]  /*5fc0*/  BRA `(.L_x_19) ;  /* 0xffffffb8001c7947 */ /* 0x000fea000383ffff */
.L_x_25:
[----:B-1----:R-:W-:-:S04]  /*5fd0*/  IMAD.U32 R4, RZ, RZ, UR4 ;  /* 0x00000004ff047e24 */ /* 0x002fc8000f8e00ff */
[----:B------:R1:W2:Y:S03]  /*5fe0*/  SYNCS.PHASECHK.TRANS64.TRYWAIT P1, [R4+URZ], R3 ;  /* 0x00000003040075a7 */ /* 0x0002a6000802017f */
[----:B--2---:R-:W-:Y:S05]  /*5ff0*/  @!P1 NANOSLEEP.SYNCS 0x989680 ;  /* 0x009896800000995d */ /* 0x004fea0003900000 */
[----:B------:R-:W2:Y:S02]  /*6000*/  @!P1 SYNCS.PHASECHK.TRANS64 P1, [R4+URZ], R3 ;  /* 0x00000003040095a7 */ /* 0x000ea4000802007f */
[----:B--2---:R-:W-:Y:S05]  /*6010*/  @!P1 BRA `(.L_x_25) ;  /* 0xfffffffc00ec9947 */ /* 0x004fea000383ffff */
[----:B------:R-:W-:Y:S05]  /*6020*/  BRA `(.L_x_24) ;  /* 0xffffffbc00447947 */ /* 0x000fea000383ffff */
.L_x_31:
[----:B0-----:R-:W-:-:S04]  /*6030*/  IMAD.U32 R3, RZ, RZ, UR43 ;  /* 0x0000002bff037e24 */ /* 0x001fc8000f8e00ff */
[----:B------:R0:W1:Y:S03]  /*6040*/  SYNCS.PHASECHK.TRANS64.TRYWAIT P0, [R3+URZ+0x8], R0 ;  /* 0x00000800030075a7 */ /* 0x000066000800017f */
[----:B-1----:R-:W-:Y:S05]  /*6050*/  @!P0 NANOSLEEP.SYNCS 0x989680 ;  /* 0x009896800000895d */ /* 0x002fea0003900000 */
[----:B------:R-:W1:Y:S02]  /*6060*/  @!P0 SYNCS.PHASECHK.TRANS64 P0, [R3+URZ+0x8], R0 ;  /* 0x00000800030085a7 */ /* 0x000e64000800007f */
[----:B-1----:R-:W-:Y:S05]  /*6070*/  @!P0 BRA `(.L_x_31) ;  /* 0xfffffffc00ec8947 */ /* 0x002fea000383ffff */
[----:B------:R-:W-:Y:S05]  /*6080*/  BRA `(.L_x_124) ;  /* 0xffffffc000f07947 */ /* 0x000fea000383ffff */
.L_x_100:
[----:B------:R-:W-:Y:S01]  /*6090*/  BSSY B1, `(.L_x_125) ;  /* 0x0000006000017945 */ /* 0x000fe20003800000 */
[----:B------:R-:W-:-:S07]  /*60a0*/  IMAD.MOV.U32 R15, RZ, RZ, -0x1 ;  /* 0xffffffffff0f7424 */ /* 0x000fce00078e00ff */
[----:B-----5:R-:W-:Y:S05]  /*60b0*/  WARPSYNC.COLLECTIVE R15, `(.L_x_126) ;  /* 0x000000000f0c7348 */ /* 0x020fea0003c00000 */
[----:B------:R-:W-:Y:S02]  /*60c0*/  ELECT P6, UR62, PT ;  /* 0x00000000003e782f */ /* 0x000fe400038c0000 */
[----:B------:R-:W-:Y:S01]  /*60d0*/  MOV R14, UR62 ;  /* 0x0000003e000e7c02 */ /* 0x000fe20008000f00 */
[----:B-----5:R-:W-:Y:S10]  /*60e0*/  ENDCOLLECTIVE ;  /* 0x000000000000791b */ /* 0x020ff40003800000 */
.L_x_126:
[----:B------:R-:W-:Y:S05]  /*60f0*/  BSYNC B1 ;  /* 0x0000000000017941 */ /* 0x000fea0003800000 */
.L_x_125:
[----:B------:R-:W-:Y:S05]  /*6100*/  BRA `(.L_x_127) ;  /* 0xffffffec00887947 */ /* 0x000fea000383ffff */
.L_x_103:
[----:B-1----:R1:W2:Y:S02]  /*6110*/  SYNCS.PHASECHK.TRANS64.TRYWAIT P1, [R11+URZ+0x38], R6 ;  /* 0x000038060b0075a7 */ /* 0x0022a4000802017f */
[----:B--2---:R-:W-:Y:S05]  /*6120*/  @!P1 NANOSLEEP.SYNCS 0x989680 ;  /* 0x009896800000995d */ /* 0x004fea0003900000 */
[----:B------:R-:W2:Y:S02]  /*6130*/  @!P1 SYNCS.PHASECHK.TRANS64 P1, [R11+URZ+0x38], R6 ;  /* 0x000038060b0095a7 */ /* 0x000ea4000802007f */
[----:B--2---:R-:W-:Y:S05]  /*6140*/  @!P1 BRA `(.L_x_103) ;  /* 0xfffffffc00f09947 */ /* 0x004fea000383ffff */
[----:B------:R-:W-:Y:S05]  /*6150*/  BRA `(.L_x_128) ;  /* 0xffffffec00bc7947 */ /* 0x000fea000383ffff */
.L_x_112:
[----:B------:R-:W-:Y:S01]  /*6160*/  BSSY B0, `(.L_x_129) ;  /* 0x0000006000007945 */ /* 0x000fe20003800000 */
[----:B------:R-:W-:-:S07]  /*6170*/  IMAD.MOV.U32 R15, RZ, RZ, -0x1 ;  /* 0xffffffffff0f7424 */ /* 0x000fce00078e00ff */
[----:B-----5:R-:W-:Y:S05]  /*6180*/  WARPSYNC.COLLECTIVE R15, `(.L_x_130) ;  /* 0x000000000f0c7348 */ /* 0x020fea0003c00000 */
[----:B------:R-:W-:Y:S02]  /*6190*/  ELECT P6, UR62, PT ;  /* 0x00000000003e782f */ /* 0x000fe400038c0000 */
[----:B------:R-:W-:Y:S01]  /*61a0*/  MOV R14, UR62 ;  /* 0x0000003e000e7c02 */ /* 0x000fe20008000f00 */
[----:B-----5:R-:W-:Y:S10]  /*61b0*/  ENDCOLLECTIVE ;  /* 0x000000000000791b */ /* 0x020ff40003800000 */
.L_x_130:
[----:B------:R-:W-:Y:S05]  /*61c0*/  BSYNC B0 ;  /* 0x0000000000007941 */ /* 0x000fea0003800000 */
.L_x_129:
[----:B------:R-:W-:Y:S05]  /*61d0*/  BRA `(.L_x_131) ;  /* 0xfffffff800307947 */ /* 0x000fea000383ffff */
.L_x_116:
[----:B0-----:R0:W1:Y:S02]  /*61e0*/  SYNCS.PHASECHK.TRANS64.TRYWAIT P0, [R7+URZ], R2 ;  /* 0x00000002070075a7 */ /* 0x001064000800017f */
[----:B-1----:R-:W-:Y:S05]  /*61f0*/  @!P0 NANOSLEEP.SYNCS 0x989680 ;  /* 0x009896800000895d */ /* 0x002fea0003900000 */
[----:B------:R-:W1:Y:S02]  /*6200*/  @!P0 SYNCS.PHASECHK.TRANS64 P0, [R7+URZ], R2 ;  /* 0x00000002070085a7 */ /* 0x000e64000800007f */
[----:B-1----:R-:W-:Y:S05]  /*6210*/  @!P0 BRA `(.L_x_116) ;  /* 0xfffffffc00f08947 */ /* 0x002fea000383ffff */
[----:B------:R-:W-:Y:S05]  /*6220*/  BRA `(.L_x_132) ;  /* 0xfffffff800707947 */ /* 0x000fea000383ffff */
.L_x_117:
[----:B0-----:R0:W1:Y:S02]  /*6230*/  SYNCS.PHASECHK.TRANS64.TRYWAIT P0, [R6+URZ], R3 ;  /* 0x00000003060075a7 */ /* 0x001064000800017f */
[----:B-1----:R-:W-:Y:S05]  /*6240*/  @!P0 NANOSLEEP.SYNCS 0x989680 ;  /* 0x009896800000895d */ /* 0x002fea0003900000 */
[----:B------:R-:W1:Y:S02]  /*6250*/  @!P0 SYNCS.PHASECHK.TRANS64 P0, [R6+URZ], R3 ;  /* 0x00000003060085a7 */ /* 0x000e64000800007f */
[----:B-1----:R-:W-:Y:S05]  /*6260*/  @!P0 BRA `(.L_x_117) ;  /* 0xfffffffc00f08947 */ /* 0x002fea000383ffff */
[----:B------:R-:W-:Y:S05]  /*6270*/  BRA `(.L_x_133) ;  /* 0xfffffff800807947 */ /* 0x000fea000383ffff */
.L_x_118:
[----:B0-----:R0:W1:Y:S02]  /*6280*/  SYNCS.PHASECHK.TRANS64.TRYWAIT P0, [R7+URZ], R4 ;  /* 0x00000004070075a7 */ /* 0x001064000800017f */
[----:B-1----:R-:W-:Y:S05]  /*6290*/  @!P0 NANOSLEEP.SYNCS 0x989680 ;  /* 0x009896800000895d */ /* 0x002fea0003900000 */
[----:B------:R-:W1:Y:S02]  /*62a0*/  @!P0 SYNCS.PHASECHK.TRANS64 P0, [R7+URZ], R4 ;  /* 0x00000004070085a7 */ /* 0x000e64000800007f */
[----:B-1----:R-:W-:Y:S05]  /*62b0*/  @!P0 BRA `(.L_x_118) ;  /* 0xfffffffc00f08947 */ /* 0x002fea000383ffff */
[----:B------:R-:W-:Y:S05]  /*62c0*/  BRA `(.L_x_134) ;  /* 0xfffffff800907947 */ /* 0x000fea000383ffff */
.L_x_119:
[----:B0-----:R0:W1:Y:S02]  /*62d0*/  SYNCS.PHASECHK.TRANS64.TRYWAIT P0, [R6+URZ], R3 ;  /* 0x00000003060075a7 */ /* 0x001064000800017f */
[----:B-1----:R-:W-:Y:S05]  /*62e0*/  @!P0 NANOSLEEP.SYNCS 0x989680 ;  /* 0x009896800000895d */ /* 0x002fea0003900000 */
[----:B------:R-:W1:Y:S02]  /*62f0*/  @!P0 SYNCS.PHASECHK.TRANS64 P0, [R6+URZ], R3 ;  /* 0x00000003060085a7 */ /* 0x000e64000800007f */
[----:B-1----:R-:W-:Y:S05]  /*6300*/  @!P0 BRA `(.L_x_119) ;  /* 0xfffffffc00f08947 */ /* 0x002fea000383ffff */
[----:B------:R-:W-:Y:S05]  /*6310*/  BRA `(.L_x_135) ;  /* 0xfffffff800a07947 */ /* 0x000fea000383ffff */
.L_x_120:
[----:B0-----:R0:W1:Y:S02]  /*6320*/  SYNCS.PHASECHK.TRANS64.TRYWAIT P0, [R7+URZ], R4 ;  /* 0x00000004070075a7 */ /* 0x001064000800017f */
[----:B-1----:R-:W-:Y:S05]  /*6330*/  @!P0 NANOSLEEP.SYNCS 0x989680 ;  /* 0x009896800000895d */ /* 0x002fea0003900000 */
[----:B------:R-:W1:Y:S02]  /*6340*/  @!P0 SYNCS.PHASECHK.TRANS64 P0, [R7+URZ], R4 ;  /* 0x00000004070085a7 */ /* 0x000e64000800007f */
[----:B-1----:R-:W-:Y:S05]  /*6350*/  @!P0 BRA `(.L_x_120) ;  /* 0xfffffffc00f08947 */ /* 0x002fea000383ffff */
[----:B------:R-:W-:Y:S05]  /*6360*/  BRA `(.L_x_136) ;  /* 0xfffffff800b07947 */ /* 0x000fea000383ffff */
.L_x_121:
[----:B-1----:R1:W2:Y:S02]  /*6370*/  SYNCS.PHASECHK.TRANS64.TRYWAIT P0, [R6+URZ], R3 ;  /* 0x00000003060075a7 */ /* 0x0022a4000800017f */
[----:B--2---:R-:W-:Y:S05]  /*6380*/  @!P0 NANOSLEEP.SYNCS 0x989680 ;  /* 0x009896800000895d */ /* 0x004fea0003900000 */
[----:B------:R-:W2:Y:S02]  /*6390*/  @!P0 SYNCS.PHASECHK.TRANS64 P0, [R6+URZ], R3 ;  /* 0x00000003060085a7 */ /* 0x000ea4000800007f */
[----:B--2---:R-:W-:Y:S05]  /*63a0*/  @!P0 BRA `(.L_x_121) ;  /* 0xfffffffc00f08947 */ /* 0x004fea000383ffff */
[----:B------:R-:W-:Y:S05]  /*63b0*/  BRA `(.L_x_137) ;  /* 0xfffffff800b87947 */ /* 0x000fea000383ffff */
.L_x_138:
[----:B------:R-:W-:-:S00]  /*63c0*/  BRA `(.L_x_138) ;  /* 0xfffffffc00fc7947 */ /* 0x000fc0000383ffff */
[----:B------:R-:W-:-:S00]  /*63d0*/  NOP ;  /* 0x0000000000007918 */ /* 0x000fc00000000000 */
        /* <DEDUP_REMOVED lines=10> */
.L_x_139:


//--------------------- .nv.global.init           --------------------------
	.section	.nv.global.init,"aw",@progbits
.nv.global.init:
	.type		$str$22,@object
	.size		$str$22,($str$23 - $str$22)
$str$22:
        /*0000*/ 	.byte	0x6b, 0x5f, 0x74, 0x69, 0x6c, 0x65, 0x5f, 0x63, 0x6f, 0x75, 0x6e, 0x74, 0x20, 0x3e, 0x3d, 0x20
        /*0010*/ 	.byte	0x31, 0x00
	.type		$str$23,@object
	.size		$str$23,(__unnamed_1 - $str$23)
$str$23:
        /*0012*/ 	.byte	0x2f, 0x74, 0x6d, 0x70, 0x2f, 0x63, 0x75, 0x74, 0x6c, 0x61, 0x73, 0x73, 0x5f, 0x73, 0x77, 0x65
        /*0022*/ 	.byte	0x65, 0x70, 0x5f, 0x73, 0x72, 0x63, 0x2f, 0x69, 0x6e, 0x63, 0x6c, 0x75, 0x64, 0x65, 0x2f, 0x63
        /*0032*/ 	.byte	0x75, 0x74, 0x6c, 0x61, 0x73, 0x73, 0x2f, 0x67, 0x65, 0x6d, 0x6d, 0x2f, 0x63, 0x6f, 0x6c, 0x6c
        /*0042*/ 	.byte	0x65, 0x63, 0x74, 0x69, 0x76, 0x65, 0x2f, 0x73, 0x6d, 0x39, 0x30, 0x5f, 0x6d, 0x6d, 0x61, 0x5f
        /*0052*/ 	.byte	0x74, 0x6d, 0x61, 0x5f, 0x67, 0x6d, 0x6d, 0x61, 0x5f, 0x73, 0x73, 0x5f, 0x77, 0x61, 0x72, 0x70
        /*0062*/ 	.byte	0x73, 0x70, 0x65, 0x63, 0x69, 0x61, 0x6c, 0x69, 0x7a, 0x65, 0x64, 0x2e, 0x68, 0x70, 0x70, 0x00
	.type		__unnamed_1,@object
	.size		__unnamed_1,(.L_0 - __unnamed_1)
__unnamed_1:
        /*0072*/ 	.byte	0x76, 0x6f, 0x69, 0x64, 0x20, 0x63, 0x75, 0x74, 0x6c, 0x61, 0x73, 0x73, 0x3a, 0x3a, 0x67, 0x65
        /* <DEDUP_REMOVED lines=179> */
        /*0bb2*/ 	.byte	0x74, 0x69, 0x74, 0x79, 0x5d, 0x00
.L_0:


//--------------------- .nv.shared._ZN7cutlass13device_kernelINS_4gemm6kernel13GemmUniversalIN4cute5tupleIJiiiiEEENS1_10collective13CollectiveMmaINS1_34MainloopSm90TmaGmmaWarpSpecializedILi7ENS5_IJNS4_1CILi1EEESB_SB_EEENS1_32KernelTmaWarpSpecializedPingpongEEENS5_IJNSA_ILi64EEESF_NSA_ILi128EEEEEENS_6half_tENS5_IJSB_llEEESI_NS5_IJlSB_lEEENS4_8TiledMMAINS4_8MMA_AtomIJNS4_4SM904GMMA25MMA_64x64x16_F32F16F16_SSILNSO_5MajorE1ELSQ_0ELNSO_7ScaleInE1ELSR_1EEEEEENS4_6LayoutISC_NS5_IJNSA_ILi0EEESV_SV_EEEEENS5_IJNS4_10UnderscoreESY_SY_EEEEENS4_13SM90_TMA_LOADENS4_14ComposedLayoutINS4_7SwizzleILi3ELi4ELi3EEENS4_18smem_ptr_flag_bitsILi16EEENSU_INS5_IJSF_NSA_ILi8EEEEEENS5_IJSB_SF_EEEEEEEvNS4_8identityES11_NS12_IS14_S16_NSU_INS5_IJS17_SF_EEENS5_IJSF_SB_EEEEEEEvS1C_EENS_8epilogue10collective6detail29Sm90TmaWarpSpecializedAdapterINS1J_15DefaultEpilogueISI_SK_SK_NS1I_6thread17LinearCombinationISI_Li1EffLNS1N_9ScaleType4KindE0ELNS_15FloatRoundStyleE2ESI_EENS1_15EpilogueDefaultEEEEEvvEEEEvNT_6ParamsE --------------------------
	.section	.nv.shared._ZN7cutlass13device_kernelINS_4gemm6kernel13GemmUniversalIN4cute5tupleIJiiiiEEENS1_10collective13CollectiveMmaINS1_34MainloopSm90TmaGmmaWarpSpecializedILi7ENS5_IJNS4_1CILi1EEESB_SB_EEENS1_32KernelTmaWarpSpecializedPingpongEEENS5_IJNSA_ILi64EEESF_NSA_ILi128EEEEEENS_6half_tENS5_IJSB_llEEESI_NS5_IJlSB_lEEENS4_8TiledMMAINS4_8MMA_AtomIJNS4_4SM904GMMA25MMA_64x64x16_F32F16F16_SSILNSO_5MajorE1ELSQ_0ELNSO_7ScaleInE1ELSR_1EEEEEENS4_6LayoutISC_NS5_IJNSA_ILi0EEESV_SV_EEEEENS5_IJNS4_10UnderscoreESY_SY_EEEEENS4_13SM90_TMA_LOADENS4_14ComposedLayoutINS4_7SwizzleILi3ELi4ELi3EEENS4_18smem_ptr_flag_bitsILi16EEENSU_INS5_IJSF_NSA_ILi8EEEEEENS5_IJSB_SF_EEEEEEEvNS4_8identityES11_NS12_IS14_S16_NSU_INS5_IJS17_SF_EEENS5_IJSF_SB_EEEEEEEvS1C_EENS_8epilogue10collective6detail29Sm90TmaWarpSpecializedAdapterINS1J_15DefaultEpilogueISI_SK_SK_NS1I_6thread17LinearCombinationISI_Li1EffLNS1N_9ScaleType4KindE0ELNS_15FloatRoundStyleE2ESI_EENS1_15EpilogueDefaultEEEEEvvEEEEvNT_6ParamsE,"aw",@nobits
	.sectionflags	@""
	.align	16
	.zero		1024


//--------------------- .nv.shared.reserved.0     --------------------------
	.section	.nv.shared.reserved.0,"aw",@nobits
	.weak		__nv_reservedSMEM_offset_0_alias
	.size		__nv_reservedSMEM_offset_0_alias, 0, 0
	.other		__nv_reservedSMEM_offset_0_alias,@"STO_CUDA_RESERVED_SHARED STV_DEFAULT"
__nv_reservedSMEM_offset_0_alias:
	.zero		0


//--------------------- .nv.global                --------------------------
	.section	.nv.global,"aw",@nobits
.nv.global:
	.type		_ZN40_INTERNAL_bb6cb204_4_k_cu_6587fe20_219824cute1_E,@object
	.size		_ZN40_INTERNAL_bb6cb204_4_k_cu_6587fe20_219824cute1_E,(_ZN40_INTERNAL_bb6cb204_4_k_cu_6587fe20_219824cuda3std3__45__cpo6cbeginE - _ZN40_INTERNAL_bb6cb204_4_k_cu_6587fe20_219824cute1_E)
_ZN40_INTERNAL_bb6cb204_4_k_cu_6587fe20_219824cute1_E:
	.zero		1
	.type		_ZN40_INTERNAL_bb6cb204_4_k_cu_6587fe20_219824cuda3std3__45__cpo6cbeginE,@object
	.size		_ZN40_INTERNAL_bb6cb204_4_k_cu_6587fe20_219824cuda3std3__45__cpo6cbeginE,(_ZN40_INTERNAL_bb6cb204_4_k_cu_6587fe20_219824cuda3std3__48in_placeE - _ZN40_INTERNAL_bb6cb204_4_k_cu_6587fe20_219824cuda3std3__45__cpo6cbeginE)
_ZN40_INTERNAL_bb6cb204_4_k_cu_6587fe20_219824cuda3std3__45__cpo6cbeginE:
	.zero		1
	.type		_ZN40_INTERNAL_bb6cb204_4_k_cu_6587fe20_219824cuda3std3__48in_placeE,@object
	.size		_ZN40_INTERNAL_bb6cb204_4_k_cu_6587fe20_219824cuda3std3__48in_placeE,(_ZN40_INTERNAL_bb6cb204_4_k_cu_6587fe20_219824cuda3std6ranges3__45__cpo9iter_moveE - _ZN40_INTERNAL_bb6cb204_4_k_cu_6587fe20_219824cuda3std3__48in_placeE)
_ZN40_INTERNAL_bb6cb204_4_k_cu_6587fe20_219824cuda3std3__48in_placeE:
	.zero		1
	.type		_ZN40_INTERNAL_bb6cb204_4_k_cu_6587fe20_219824cuda3std6ranges3__45__cpo9iter_moveE,@object
	.size		_ZN40_INTERNAL_bb6cb204_4_k_cu_6587fe20_219824cuda3std6ranges3__45__cpo9iter_moveE,(_ZN40_INTERNAL_bb6cb204_4_k_cu_6587fe20_219824cuda3std3__45__cpo5beginE - _ZN40_INTERNAL_bb6cb204_4_k_cu_6587fe20_219824cuda3std6ranges3__45__cpo9iter_moveE)
_ZN40_INTERNAL_bb6cb204_4_k_cu_6587fe20_219824cuda3std6ranges3__45__cpo9iter_moveE:
	.zero		1
	.type		_ZN40_INTERNAL_bb6cb204_4_k_cu_6587fe20_219824cuda3std3__45__cpo5beginE,@object
	.size		_ZN40_INTERNAL_bb6cb204_4_k_cu_6587fe20_219824cuda3std3__45__cpo5beginE,(_ZN40_INTERNAL_bb6cb204_4_k_cu_6587fe20_219824cuda3std3__442_GLOBAL__N__bb6cb204_4_k_cu_6587fe20_219826ignoreE - _ZN40_INTERNAL_bb6cb204_4_k_cu_6587fe20_219824cuda3std3__45__cpo5beginE)
_ZN40_INTERNAL_bb6cb204_4_k_cu_6587fe20_219824cuda3std3__45__cpo5beginE:
	.zero		1
	.type		_ZN40_INTERNAL_bb6cb204_4_k_cu_6587fe20_219824cuda3std3__442_GLOBAL__N__bb6cb204_4_k_cu_6587fe20_219826ignoreE,@object
	.size		_ZN40_INTERNAL_bb6cb204_4_k_cu_6587fe20_219824cuda3std3__442_GLOBAL__N__bb6cb204_4_k_cu_6587fe20_219826ignoreE,(_ZN40_INTERNAL_bb6cb204_4_k_cu_6587fe20_219824cute7productE - _ZN40_INTERNAL_bb6cb204_4_k_cu_6587fe20_219824cuda3std3__442_GLOBAL__N__bb6cb204_4_k_cu_6587fe20_219826ignoreE)
_ZN40_INTERNAL_bb6cb204_4_k_cu_6587fe20_219824cuda3std3__442_GLOBAL__N__bb6cb204_4_k_cu_6587fe20_219826ignoreE:
	.zero		1
	.type		_ZN40_INTERNAL_bb6cb204_4_k_cu_6587fe20_219824cute7productE,@object
	.size		_ZN40_INTERNAL_bb6cb204_4_k_cu_6587fe20_219824cute7productE,(_ZN40_INTERNAL_bb6cb204_4_k_cu_6587fe20_219824cuda3std3__45__cpo3endE - _ZN40_INTERNAL_bb6cb204_4_k_cu_6587fe20_219824cute7productE)
_ZN40_INTERNAL_bb6cb204_4_k_cu_6587fe20_219824cute7productE:
	.zero		1
	.type		_ZN40_INTERNAL_bb6cb204_4_k_cu_6587fe20_219824cuda3std3__45__cpo3endE,@object
	.size		_ZN40_INTERNAL_bb6cb204_4_k_cu_6587fe20_219824cuda3std3__45__cpo3endE,(_ZN40_INTERNAL_bb6cb204_4_k_cu_6587fe20_219824cuda3std3__419piecewise_constructE - _ZN40_INTERNAL_bb6cb204_4_k_cu_6587fe20_219824cuda3std3__45__cpo3endE)
_ZN40_INTERNAL_bb6cb204_4_k_cu_6587fe20_219824cuda3std3__45__cpo3endE:
	.zero		1
	.type		_ZN40_INTERNAL_bb6cb204_4_k_cu_6587fe20_219824cuda3std3__419piecewise_constructE,@object
	.size		_ZN40_INTERNAL_bb6cb204_4_k_cu_6587fe20_219824cuda3std3__419piecewise_constructE,(_ZN40_INTERNAL_bb6cb204_4_k_cu_6587fe20_219824cuda3std3__45__cpo4cendE - _ZN40_INTERNAL_bb6cb204_4_k_cu_6587fe20_219824cuda3std3__419piecewise_constructE)
_ZN40_INTERNAL_bb6cb204_4_k_cu_6587fe20_219824cuda3std3__419piecewise_constructE:
	.zero		1
	.type		_ZN40_INTERNAL_bb6cb204_4_k_cu_6587fe20_219824cuda3std3__45__cpo4cendE,@object
	.size		_ZN40_INTERNAL_bb6cb204_4_k_cu_6587fe20_219824cuda3std3__45__cpo4cendE,(_ZN40_INTERNAL_bb6cb204_4_k_cu_6587fe20_219824cuda3std6ranges3__45__cpo4swapE - _ZN40_INTERNAL_bb6cb204_4_k_cu_6587fe20_219824cuda3std3__45__cpo4cendE)
_ZN40_INTERNAL_bb6cb204_4_k_cu_6587fe20_219824cuda3std3__45__cpo4cendE:
	.zero		1
	.type		_ZN40_INTERNAL_bb6cb204_4_k_cu_6587fe20_219824cuda3std6ranges3__45__cpo4swapE,@object
	.size		_ZN40_INTERNAL_bb6cb204_4_k_cu_6587fe20_219824cuda3std6ranges3__45__cpo4swapE,(.L_8 - _ZN40_INTERNAL_bb6cb204_4_k_cu_6587fe20_219824cuda3std6ranges3__45__cpo4swapE)
_ZN40_INTERNAL_bb6cb204_4_k_cu_6587fe20_219824cuda3std6ranges3__45__cpo4swapE:
	.zero		1
.L_8:


//--------------------- .nv.constant0._ZN7cutlass13device_kernelINS_4gemm6kernel13GemmUniversalIN4cute5tupleIJiiiiEEENS1_10collective13CollectiveMmaINS1_34MainloopSm90TmaGmmaWarpSpecializedILi7ENS5_IJNS4_1CILi1EEESB_SB_EEENS1_32KernelTmaWarpSpecializedPingpongEEENS5_IJNSA_ILi64EEESF_NSA_ILi128EEEEEENS_6half_tENS5_IJSB_llEEESI_NS5_IJlSB_lEEENS4_8TiledMMAINS4_8MMA_AtomIJNS4_4SM904GMMA25MMA_64x64x16_F32F16F16_SSILNSO_5MajorE1ELSQ_0ELNSO_7ScaleInE1ELSR_1EEEEEENS4_6LayoutISC_NS5_IJNSA_ILi0EEESV_SV_EEEEENS5_IJNS4_10UnderscoreESY_SY_EEEEENS4_13SM90_TMA_LOADENS4_14ComposedLayoutINS4_7SwizzleILi3ELi4ELi3EEENS4_18smem_ptr_flag_bitsILi16EEENSU_INS5_IJSF_NSA_ILi8EEEEEENS5_IJSB_SF_EEEEEEEvNS4_8identityES11_NS12_IS14_S16_NSU_INS5_IJS17_SF_EEENS5_IJSF_SB_EEEEEEEvS1C_EENS_8epilogue10collective6detail29Sm90TmaWarpSpecializedAdapterINS1J_15DefaultEpilogueISI_SK_SK_NS1I_6thread17LinearCombinationISI_Li1EffLNS1N_9ScaleType4KindE0ELNS_15FloatRoundStyleE2ESI_EENS1_15EpilogueDefaultEEEEEvvEEEEvNT_6ParamsE --------------------------
	.section	.nv.constant0._ZN7cutlass13device_kernelINS_4gemm6kernel13GemmUniversalIN4cute5tupleIJiiiiEEENS1_10collective13CollectiveMmaINS1_34MainloopSm90TmaGmmaWarpSpecializedILi7ENS5_IJNS4_1CILi1EEESB_SB_EEENS1_32KernelTmaWarpSpecializedPingpongEEENS5_IJNSA_ILi64EEESF_NSA_ILi128EEEEEENS_6half_tENS5_IJSB_llEEESI_NS5_IJlSB_lEEENS4_8TiledMMAINS4_8MMA_AtomIJNS4_4SM904GMMA25MMA_64x64x16_F32F16F16_SSILNSO_5MajorE1ELSQ_0ELNSO_7ScaleInE1ELSR_1EEEEEENS4_6LayoutISC_NS5_IJNSA_ILi0EEESV_SV_EEEEENS5_IJNS4_10UnderscoreESY_SY_EEEEENS4_13SM90_TMA_LOADENS4_14ComposedLayoutINS4_7SwizzleILi3ELi4ELi3EEENS4_18smem_ptr_flag_bitsILi16EEENSU_INS5_IJSF_NSA_ILi8EEEEEENS5_IJSB_SF_EEEEEEEvNS4_8identityES11_NS12_IS14_S16_NSU_INS5_IJS17_SF_EEENS5_IJSF_SB_EEEEEEEvS1C_EENS_8epilogue10collective6detail29Sm90TmaWarpSpecializedAdapterINS1J_15DefaultEpilogueISI_SK_SK_NS1I_6thread17LinearCombinationISI_Li1EffLNS1N_9ScaleType4KindE0ELNS_15FloatRoundStyleE2ESI_EENS1_15EpilogueDefaultEEEEEvvEEEEvNT_6ParamsE,"a",@progbits
	.sectionflags	@""
	.align	4
.nv.constant0._ZN7cutlass13device_kernelINS_4gemm6kernel13GemmUniversalIN4cute5tupleIJiiiiEEENS1_10collective13CollectiveMmaINS1_34MainloopSm90TmaGmmaWarpSpecializedILi7ENS5_IJNS4_1CILi1EEESB_SB_EEENS1_32KernelTmaWarpSpecializedPingpongEEENS5_IJNSA_ILi64EEESF_NSA_ILi128EEEEEENS_6half_tENS5_IJSB_llEEESI_NS5_IJlSB_lEEENS4_8TiledMMAINS4_8MMA_AtomIJNS4_4SM904GMMA25MMA_64x64x16_F32F16F16_SSILNSO_5MajorE1ELSQ_0ELNSO_7ScaleInE1ELSR_1EEEEEENS4_6LayoutISC_NS5_IJNSA_ILi0EEESV_SV_EEEEENS5_IJNS4_10UnderscoreESY_SY_EEEEENS4_13SM90_TMA_LOADENS4_14ComposedLayoutINS4_7SwizzleILi3ELi4ELi3EEENS4_18smem_ptr_flag_bitsILi16EEENSU_INS5_IJSF_NSA_ILi8EEEEEENS5_IJSB_SF_EEEEEEEvNS4_8identityES11_NS12_IS14_S16_NSU_INS5_IJS17_SF_EEENS5_IJSF_SB_EEEEEEEvS1C_EENS_8epilogue10collective6detail29Sm90TmaWarpSpecializedAdapterINS1J_15DefaultEpilogueISI_SK_SK_NS1I_6thread17LinearCombinationISI_Li1EffLNS1N_9ScaleType4KindE0ELNS_15FloatRoundStyleE2ESI_EENS1_15EpilogueDefaultEEEEEvvEEEEvNT_6ParamsE:
	.zero		1664


//--------------------- SYMBOLS --------------------------

	.type		.nv.reservedSmem.offset0,@object
	.size		.nv.reservedSmem.offset0,0x4
	.type		__assertfail,@function
